	.target	sm_100a

	.elftype	@"ET_EXEC"


//--------------------- .note.nv.tkinfo           --------------------------
	.section	.note.nv.tkinfo,"",@"SHT_NOTE"
	.sectionflags	@"SHF_NOTE_NV_TKINFO"
	.tkinfo
        /*0018*/ 	.word	0x00000002
        /*0030*/ 	.string	""
        /*0030*/ 	.string	"ptxas"
        /*0030*/ 	.string	"Cuda compilation tools, release 13.0, V13.0.88"
        /*0030*/ 	.string	"Build cuda_13.0.r13.0/compiler.36424714_0"
        /*0030*/ 	.string	"-arch sm_100a -m 64 "



//--------------------- .note.nv.cuinfo           --------------------------
	.section	.note.nv.cuinfo,"",@"SHT_NOTE"
	.sectionflags	@"SHF_NOTE_NV_CUINFO"
        /*0018*/ 	.short	0x0002
        /*001a*/ 	.short	0x0064
        /*001c*/ 	.short	0x0082
	.zero		2


//--------------------- .nv.info                  --------------------------
	.section	.nv.info,"",@"SHT_CUDA_INFO"
	.align	4


	//----- nvinfo : EIATTR_REGCOUNT
	.align		4
        /*0000*/ 	.byte	0x04, 0x2f
        /*0002*/ 	.short	(.L_20 - .L_19)
	.align		4
.L_19:
        /*0004*/ 	.word	index@(_ZN7cutlass13device_kernelINS_4gemm6kernel13GemmUniversalIN4cute5tupleIJiiiiEEENS1_10collective13CollectiveMmaINS1_35MainloopSm100TmaUmmaWarpSpecializedILi3ELi2ELi2ENS5_IJNS4_1CILi1EEENSA_ILi2EEESB_EEEEENS5_IJNSA_ILi128EEENSA_ILi256EEENSA_ILi64EEEEEENS_12float_e5m2_tENS5_IJlSB_lEEESJ_SK_NS4_8TiledMMAINS4_8MMA_AtomIJNS4_10MMA_TraitsINS4_19SM100_MMA_F8F6F4_SSEJSJ_SJ_fSF_SG_NS4_17integral_constantINS4_4UMMA5MajorELSR_0EEESS_NSP_INSQ_7ScaleInELST_0EEESU_EEEEEENS4_6LayoutINS5_IJSB_SB_SB_EEENS5_IJNSA_ILi0EEESZ_SZ_EEEEENS5_IJNS4_10UnderscoreES12_S12_EEEEENS4_23SM90_TMA_LOAD_MULTICASTENS4_14ComposedLayoutINS4_7SwizzleILi2ELi4ELi3EEENS4_18smem_ptr_flag_bitsILi8EEENSX_INS5_IJNSA_ILi8EEESH_EEENS5_IJSH_SB_EEEEEEEvNS4_8identityENS4_13SM90_TMA_LOADES1F_vS1G_EENS_8epilogue10collective18CollectiveEpilogueINS1J_23Sm100TmaWarpSpecializedILi4ELi2ELi64ELb0ELb0EEEJSI_NS5_IJNSX_ISF_SB_EENSX_ISH_SB_EEEEESJ_SK_SJ_SK_NS1J_6fusion15FusionCallbacksIS1N_NS1R_17LinearCombinationISJ_fSJ_fLNS_15FloatRoundStyleE2EEESI_S1Q_JEEENS4_5SM1004TMEM4LOAD26SM100_TMEM_LOAD_32dp32b64xES1H_S1F_NS4_39AutoVectorizingCopyWithAssumedAlignmentILi128EEENS4_14SM90_TMA_STOREES1F_S22_S22_EEEvvEEEEvNT_6ParamsE)
        /*0008*/ 	.word	0x000000ce


	//----- nvinfo : EIATTR_FRAME_SIZE
	.align		4
.L_20:
        /*000c*/ 	.byte	0x04, 0x11
        /*000e*/ 	.short	(.L_22 - .L_21)
	.align		4
.L_21:
        /*0010*/ 	.word	index@($__internal_2_$__cuda_sm10x_tcgen05_guardrail_trap_unallocated_columns_being_dealloced)
        /*0014*/ 	.word	0x00000000


	//----- nvinfo : EIATTR_FRAME_SIZE
	.align		4
.L_22:
        /*0018*/ 	.byte	0x04, 0x11
        /*001a*/ 	.short	(.L_24 - .L_23)
	.align		4
.L_23:
        /*001c*/ 	.word	index@($__internal_1_$__cuda_sm10x_tcgen05_guardrail_trap_phase_invalid_during_alloc)
        /*0020*/ 	.word	0x00000000


	//----- nvinfo : EIATTR_FRAME_SIZE
	.align		4
.L_24:
        /*0024*/ 	.byte	0x04, 0x11
        /*0026*/ 	.short	(.L_26 - .L_25)
	.align		4
.L_25:
        /*0028*/ 	.word	index@($__internal_0_$__cuda_sm10x_tcgen05_guardrail_trap_col_being_dealloced_not_returned_by_alloc)
        /*002c*/ 	.word	0x00000000


	//----- nvinfo : EIATTR_FRAME_SIZE
	.align		4
.L_26:
        /*0030*/ 	.byte	0x04, 0x11
        /*0032*/ 	.short	(.L_28 - .L_27)
	.align		4
.L_27:
        /*0034*/ 	.word	index@(_ZN7cutlass13device_kernelINS_4gemm6kernel13GemmUniversalIN4cute5tupleIJiiiiEEENS1_10collective13CollectiveMmaINS1_35MainloopSm100TmaUmmaWarpSpecializedILi3ELi2ELi2ENS5_IJNS4_1CILi1EEENSA_ILi2EEESB_EEEEENS5_IJNSA_ILi128EEENSA_ILi256EEENSA_ILi64EEEEEENS_12float_e5m2_tENS5_IJlSB_lEEESJ_SK_NS4_8TiledMMAINS4_8MMA_AtomIJNS4_10MMA_TraitsINS4_19SM100_MMA_F8F6F4_SSEJSJ_SJ_fSF_SG_NS4_17integral_constantINS4_4UMMA5MajorELSR_0EEESS_NSP_INSQ_7ScaleInELST_0EEESU_EEEEEENS4_6LayoutINS5_IJSB_SB_SB_EEENS5_IJNSA_ILi0EEESZ_SZ_EEEEENS5_IJNS4_10UnderscoreES12_S12_EEEEENS4_23SM90_TMA_LOAD_MULTICASTENS4_14ComposedLayoutINS4_7SwizzleILi2ELi4ELi3EEENS4_18smem_ptr_flag_bitsILi8EEENSX_INS5_IJNSA_ILi8EEESH_EEENS5_IJSH_SB_EEEEEEEvNS4_8identityENS4_13SM90_TMA_LOADES1F_vS1G_EENS_8epilogue10collective18CollectiveEpilogueINS1J_23Sm100TmaWarpSpecializedILi4ELi2ELi64ELb0ELb0EEEJSI_NS5_IJNSX_ISF_SB_EENSX_ISH_SB_EEEEESJ_SK_SJ_SK_NS1J_6fusion15FusionCallbacksIS1N_NS1R_17LinearCombinationISJ_fSJ_fLNS_15FloatRoundStyleE2EEESI_S1Q_JEEENS4_5SM1004TMEM4LOAD26SM100_TMEM_LOAD_32dp32b64xES1H_S1F_NS4_39AutoVectorizingCopyWithAssumedAlignmentILi128EEENS4_14SM90_TMA_STOREES1F_S22_S22_EEEvvEEEEvNT_6ParamsE)
        /*0038*/ 	.word	0x00000000


	//----- nvinfo : EIATTR_MIN_STACK_SIZE
	.align		4
.L_28:
        /*003c*/ 	.byte	0x04, 0x12
        /*003e*/ 	.short	(.L_30 - .L_29)
	.align		4
.L_29:
        /*0040*/ 	.word	index@(_ZN7cutlass13device_kernelINS_4gemm6kernel13GemmUniversalIN4cute5tupleIJiiiiEEENS1_10collective13CollectiveMmaINS1_35MainloopSm100TmaUmmaWarpSpecializedILi3ELi2ELi2ENS5_IJNS4_1CILi1EEENSA_ILi2EEESB_EEEEENS5_IJNSA_ILi128EEENSA_ILi256EEENSA_ILi64EEEEEENS_12float_e5m2_tENS5_IJlSB_lEEESJ_SK_NS4_8TiledMMAINS4_8MMA_AtomIJNS4_10MMA_TraitsINS4_19SM100_MMA_F8F6F4_SSEJSJ_SJ_fSF_SG_NS4_17integral_constantINS4_4UMMA5MajorELSR_0EEESS_NSP_INSQ_7ScaleInELST_0EEESU_EEEEEENS4_6LayoutINS5_IJSB_SB_SB_EEENS5_IJNSA_ILi0EEESZ_SZ_EEEEENS5_IJNS4_10UnderscoreES12_S12_EEEEENS4_23SM90_TMA_LOAD_MULTICASTENS4_14ComposedLayoutINS4_7SwizzleILi2ELi4ELi3EEENS4_18smem_ptr_flag_bitsILi8EEENSX_INS5_IJNSA_ILi8EEESH_EEENS5_IJSH_SB_EEEEEEEvNS4_8identityENS4_13SM90_TMA_LOADES1F_vS1G_EENS_8epilogue10collective18CollectiveEpilogueINS1J_23Sm100TmaWarpSpecializedILi4ELi2ELi64ELb0ELb0EEEJSI_NS5_IJNSX_ISF_SB_EENSX_ISH_SB_EEEEESJ_SK_SJ_SK_NS1J_6fusion15FusionCallbacksIS1N_NS1R_17LinearCombinationISJ_fSJ_fLNS_15FloatRoundStyleE2EEESI_S1Q_JEEENS4_5SM1004TMEM4LOAD26SM100_TMEM_LOAD_32dp32b64xES1H_S1F_NS4_39AutoVectorizingCopyWithAssumedAlignmentILi128EEENS4_14SM90_TMA_STOREES1F_S22_S22_EEEvvEEEEvNT_6ParamsE)
        /*0044*/ 	.word	0x00000000
.L_30:


//--------------------- .nv.compat                --------------------------
	.section	.nv.compat,"",@"SHT_CUDA_COMPAT_INFO"
	.align	4
        /*0000*/ 	.byte	0x02, 0x09, 0x01, 0x00, 0x02, 0x02, 0x02, 0x00, 0x02, 0x05, 0x05, 0x00, 0x03, 0x07, 0x01, 0x01
        /*0010*/ 	.byte	0x02, 0x03, 0x01, 0x00, 0x02, 0x06, 0x01, 0x00, 0x04, 0x0b, 0x08, 0x00, 0x09, 0x00, 0x00, 0x00
        /*0020*/ 	.byte	0x00, 0x00, 0x00, 0x00


//--------------------- .nv.info._ZN7cutlass13device_kernelINS_4gemm6kernel13GemmUniversalIN4cute5tupleIJiiiiEEENS1_10collective13CollectiveMmaINS1_35MainloopSm100TmaUmmaWarpSpecializedILi3ELi2ELi2ENS5_IJNS4_1CILi1EEENSA_ILi2EEESB_EEEEENS5_IJNSA_ILi128EEENSA_ILi256EEENSA_ILi64EEEEEENS_12float_e5m2_tENS5_IJlSB_lEEESJ_SK_NS4_8TiledMMAINS4_8MMA_AtomIJNS4_10MMA_TraitsINS4_19SM100_MMA_F8F6F4_SSEJSJ_SJ_fSF_SG_NS4_17integral_constantINS4_4UMMA5MajorELSR_0EEESS_NSP_INSQ_7ScaleInELST_0EEESU_EEEEEENS4_6LayoutINS5_IJSB_SB_SB_EEENS5_IJNSA_ILi0EEESZ_SZ_EEEEENS5_IJNS4_10UnderscoreES12_S12_EEEEENS4_23SM90_TMA_LOAD_MULTICASTENS4_14ComposedLayoutINS4_7SwizzleILi2ELi4ELi3EEENS4_18smem_ptr_flag_bitsILi8EEENSX_INS5_IJNSA_ILi8EEESH_EEENS5_IJSH_SB_EEEEEEEvNS4_8identityENS4_13SM90_TMA_LOADES1F_vS1G_EENS_8epilogue10collective18CollectiveEpilogueINS1J_23Sm100TmaWarpSpecializedILi4ELi2ELi64ELb0ELb0EEEJSI_NS5_IJNSX_ISF_SB_EENSX_ISH_SB_EEEEESJ_SK_SJ_SK_NS1J_6fusion15FusionCallbacksIS1N_NS1R_17LinearCombinationISJ_fSJ_fLNS_15FloatRoundStyleE2EEESI_S1Q_JEEENS4_5SM1004TMEM4LOAD26SM100_TMEM_LOAD_32dp32b64xES1H_S1F_NS4_39AutoVectorizingCopyWithAssumedAlignmentILi128EEENS4_14SM90_TMA_STOREES1F_S22_S22_EEEvvEEEEvNT_6ParamsE --------------------------
	.section	.nv.info._ZN7cutlass13device_kernelINS_4gemm6kernel13GemmUniversalIN4cute5tupleIJiiiiEEENS1_10collective13CollectiveMmaINS1_35MainloopSm100TmaUmmaWarpSpecializedILi3ELi2ELi2ENS5_IJNS4_1CILi1EEENSA_ILi2EEESB_EEEEENS5_IJNSA_ILi128EEENSA_ILi256EEENSA_ILi64EEEEEENS_12float_e5m2_tENS5_IJlSB_lEEESJ_SK_NS4_8TiledMMAINS4_8MMA_AtomIJNS4_10MMA_TraitsINS4_19SM100_MMA_F8F6F4_SSEJSJ_SJ_fSF_SG_NS4_17integral_constantINS4_4UMMA5MajorELSR_0EEESS_NSP_INSQ_7ScaleInELST_0EEESU_EEEEEENS4_6LayoutINS5_IJSB_SB_SB_EEENS5_IJNSA_ILi0EEESZ_SZ_EEEEENS5_IJNS4_10UnderscoreES12_S12_EEEEENS4_23SM90_TMA_LOAD_MULTICASTENS4_14ComposedLayoutINS4_7SwizzleILi2ELi4ELi3EEENS4_18smem_ptr_flag_bitsILi8EEENSX_INS5_IJNSA_ILi8EEESH_EEENS5_IJSH_SB_EEEEEEEvNS4_8identityENS4_13SM90_TMA_LOADES1F_vS1G_EENS_8epilogue10collective18CollectiveEpilogueINS1J_23Sm100TmaWarpSpecializedILi4ELi2ELi64ELb0ELb0EEEJSI_NS5_IJNSX_ISF_SB_EENSX_ISH_SB_EEEEESJ_SK_SJ_SK_NS1J_6fusion15FusionCallbacksIS1N_NS1R_17LinearCombinationISJ_fSJ_fLNS_15FloatRoundStyleE2EEESI_S1Q_JEEENS4_5SM1004TMEM4LOAD26SM100_TMEM_LOAD_32dp32b64xES1H_S1F_NS4_39AutoVectorizingCopyWithAssumedAlignmentILi128EEENS4_14SM90_TMA_STOREES1F_S22_S22_EEEvvEEEEvNT_6ParamsE,"",@"SHT_CUDA_INFO"
	.sectionflags	@""
	.align	4


	//----- nvinfo : EIATTR_CUDA_API_VERSION
	.align		4
        /*0000*/ 	.byte	0x04, 0x37
        /*0002*/ 	.short	(.L_32 - .L_31)
.L_31:
        /*0004*/ 	.word	0x00000082


	//----- nvinfo : EIATTR_KPARAM_INFO
	.align		4
.L_32:
        /*0008*/ 	.byte	0x04, 0x17
        /*000a*/ 	.short	(.L_34 - .L_33)
.L_33:
        /*000c*/ 	.word	0x00000000
        /*0010*/ 	.short	0x0000
        /*0012*/ 	.short	0x0000
        /*0014*/ 	.byte	0x00, 0xf0, 0x01, 0x20


	//----- nvinfo : EIATTR_AT_ENTRY_FRAGMENTS
	.align		4
.L_34:
        /*0018*/ 	.byte	0x04, 0x4f
        /*001a*/ 	.short	(.L_36 - .L_35)


	//   ....[0]....
.L_35:
        /*001c*/ 	.word	0x00000006


	//----- nvinfo : EIATTR_RESERVED_SMEM_USED
	.align		4
.L_36:
        /*0020*/ 	.byte	0x01, 0x41
	.zero		2


	//----- nvinfo : EIATTR_SPARSE_MMA_MASK
	.align		4
        /*0024*/ 	.byte	0x03, 0x50
        /*0026*/ 	.short	0x0000


	//----- nvinfo : EIATTR_TCGEN05_1CTA_USED
	.align		4
        /*0028*/ 	.byte	0x01, 0x51
	.zero		2


	//----- nvinfo : EIATTR_MAXREG_COUNT
	.align		4
        /*002c*/ 	.byte	0x03, 0x1b
        /*002e*/ 	.short	0x00ff


	//----- nvinfo : EIATTR_NUM_BARRIERS
	.align		4
        /*0030*/ 	.byte	0x02, 0x4c
        /*0032*/ 	.byte	0x07
	.zero		1


	//----- nvinfo : EIATTR_EXTERNS
	.align		4
        /*0034*/ 	.byte	0x04, 0x0f
        /*0036*/ 	.short	(.L_38 - .L_37)


	//   ....[0]....
	.align		4
.L_37:
        /*0038*/ 	.word	index@(__assertfail)


	//----- nvinfo : EIATTR_MERCURY_ISA_VERSION
	.align		4
.L_38:
        /*003c*/ 	.byte	0x03, 0x5f
        /*003e*/ 	.short	0x0101


	//----- nvinfo : EIATTR_INT_WARP_WIDE_INSTR_OFFSETS
	.align		4
        /*0040*/ 	.byte	0x04, 0x31
        /*0042*/ 	.short	(.L_40 - .L_39)


	//   ....[0]....
.L_39:
        /*0044*/ 	.word	0x000039a0


	//   ....[1]....
        /*0048*/ 	.word	0x000039c0


	//   ....[2]....
        /*004c*/ 	.word	0x000039f0


	//   ....[3]....
        /*0050*/ 	.word	0x00004570


	//   ....[4]....
        /*0054*/ 	.word	0x000045e0


	//   ....[5]....
        /*0058*/ 	.word	0x000046b0


	//   ....[6]....
        /*005c*/ 	.word	0x00004730


	//   ....[7]....
        /*0060*/ 	.word	0x00004820


	//   ....[8]....
        /*0064*/ 	.word	0x000048a0


	//   ....[9]....
        /*0068*/ 	.word	0x00004980


	//   ....[10]....
        /*006c*/ 	.word	0x00004a30


	//----- nvinfo : EIATTR_COOP_GROUP_MASK_REGIDS
	.align		4
.L_40:
        /*0070*/ 	.byte	0x04, 0x29
        /*0072*/ 	.short	(.L_42 - .L_41)


	//   ....[0]....
.L_41:
        /*0074*/ 	.word	0xffffffff


	//   ....[1]....
        /*0078*/ 	.word	0xffffffff


	//   ....[2]....
        /*007c*/ 	.word	0xffffffff


	//   ....[3]....
        /*0080*/ 	.word	0xffffffff


	//   ....[4]....
        /*0084*/ 	.word	0xffffffff


	//   ....[5]....
        /*0088*/ 	.word	0xffffffff


	//   ....[6]....
        /*008c*/ 	.word	0xffffffff


	//   ....[7]....
        /*0090*/ 	.word	0xffffffff


	//   ....[8]....
        /*0094*/ 	.word	0xffffffff


	//   ....[9]....
        /*0098*/ 	.word	0xffffffff


	//   ....[10]....
        /*009c*/ 	.word	0xffffffff


	//   ....[11]....
        /*00a0*/ 	.word	0xffffffff


	//   ....[12]....
        /*00a4*/ 	.word	0xffffffff


	//   ....[13]....
        /*00a8*/ 	.word	0xffffffff


	//----- nvinfo : EIATTR_COOP_GROUP_INSTR_OFFSETS
	.align		4
.L_42:
        /*00ac*/ 	.byte	0x04, 0x28
        /*00ae*/ 	.short	(.L_44 - .L_43)


	//   ....[0]....
.L_43:
        /*00b0*/ 	.word	0x00000080


	//   ....[1]....
        /*00b4*/ 	.word	0x000004f0


	//   ....[2]....
        /*00b8*/ 	.word	0x00000680


	//   ....[3]....
        /*00bc*/ 	.word	0x00000820


	//   ....[4]....
        /*00c0*/ 	.word	0x00000920


	//   ....[5]....
        /*00c4*/ 	.word	0x00000a90


	//   ....[6]....
        /*00c8*/ 	.word	0x00000bf0


	//   ....[7]....
        /*00cc*/ 	.word	0x00000da0


	//   ....[8]....
        /*00d0*/ 	.word	0x00001fa0


	//   ....[9]....
        /*00d4*/ 	.word	0x00002df0


	//   ....[10]....
        /*00d8*/ 	.word	0x00003000


	//   ....[11]....
        /*00dc*/ 	.word	0x00003030


	//   ....[12]....
        /*00e0*/ 	.word	0x00003880


	//   ....[13]....
        /*00e4*/ 	.word	0x00003ab0


	//----- nvinfo : EIATTR_VRC_CTA_INIT_COUNT
	.align		4
.L_44:
        /*00e8*/ 	.byte	0x02, 0x4a
        /*00ea*/ 	.byte	0x80
	.zero		1


	//----- nvinfo : EIATTR_SYSCALL_OFFSETS
	.align		4
        /*00ec*/ 	.byte	0x04, 0x46
        /*00ee*/ 	.short	(.L_46 - .L_45)


	//   ....[0]....
.L_45:
        /*00f0*/ 	.word	0x000056b0


	//   ....[1]....
        /*00f4*/ 	.word	0x000057f0


	//   ....[2]....
        /*00f8*/ 	.word	0x00006080


	//   ....[3]....
        /*00fc*/ 	.word	0x000076a0


	//   ....[4]....
        /*0100*/ 	.word	0x00008c50


	//   ....[5]....
        /*0104*/ 	.word	0x0000a220


	//----- nvinfo : EIATTR_MBARRIER_INSTR_OFFSETS
	.align		4
.L_46:
        /*0108*/ 	.byte	0x04, 0x39
        /*010a*/ 	.short	(.L_48 - .L_47)


	//   ....[0]....
.L_47:
        /*010c*/ 	.word	0x00000610
        /*0110*/ 	.word	0x000000ff
        /*0114*/ 	.word	0x00000000
        /*0118*/ 	.short	0x0100
        /*011a*/ 	.byte	0x04
	.zero		1


	//   ....[1]....
        /*011c*/ 	.word	0x00000620
        /*0120*/ 	.word	0x000000ff
        /*0124*/ 	.word	0x00000018
        /*0128*/ 	.short	0x0100
        /*012a*/ 	.byte	0x04
	.zero		1


	//   ....[2]....
        /*012c*/ 	.word	0x00000630
        /*0130*/ 	.word	0x000000ff
        /*0134*/ 	.word	0x00000008
        /*0138*/ 	.short	0x0100
        /*013a*/ 	.byte	0x04
	.zero		1


	//   ....[3]....
        /*013c*/ 	.word	0x00000640
        /*0140*/ 	.word	0x000000ff
        /*0144*/ 	.word	0x00000020
        /*0148*/ 	.short	0x0100
        /*014a*/ 	.byte	0x04
	.zero		1


	//   ....[4]....
        /*014c*/ 	.word	0x00000650
        /*0150*/ 	.word	0x000000ff
        /*0154*/ 	.word	0x00000010
        /*0158*/ 	.short	0x0100
        /*015a*/ 	.byte	0x04
	.zero		1


	//   ....[5]....
        /*015c*/ 	.word	0x00000660
        /*0160*/ 	.word	0x000000ff
        /*0164*/ 	.word	0x00000028
        /*0168*/ 	.short	0x0100
        /*016a*/ 	.byte	0x04
	.zero		1


	//   ....[6]....
        /*016c*/ 	.word	0x00000790
        /*0170*/ 	.word	0x000000ff
        /*0174*/ 	.word	0x00000030
        /*0178*/ 	.short	0x0100
        /*017a*/ 	.byte	0x04
	.zero		1


	//   ....[7]....
        /*017c*/ 	.word	0x000007a0
        /*0180*/ 	.word	0x000000ff
        /*0184*/ 	.word	0x00000050
        /*0188*/ 	.short	0x0100
        /*018a*/ 	.byte	0x04
	.zero		1


	//   ....[8]....
        /*018c*/ 	.word	0x000007b0
        /*0190*/ 	.word	0x000000ff
        /*0194*/ 	.word	0x00000038
        /*0198*/ 	.short	0x0100
        /*019a*/ 	.byte	0x04
	.zero		1


	//   ....[9]....
        /*019c*/ 	.word	0x000007c0
        /*01a0*/ 	.word	0x000000ff
        /*01a4*/ 	.word	0x00000058
        /*01a8*/ 	.short	0x0100
        /*01aa*/ 	.byte	0x04
	.zero		1


	//   ....[10]....
        /*01ac*/ 	.word	0x000007d0
        /*01b0*/ 	.word	0x000000ff
        /*01b4*/ 	.word	0x00000040
        /*01b8*/ 	.short	0x0100
        /*01ba*/ 	.byte	0x04
	.zero		1


	//   ....[11]....
        /*01bc*/ 	.word	0x000007e0
        /*01c0*/ 	.word	0x000000ff
        /*01c4*/ 	.word	0x00000060
        /*01c8*/ 	.short	0x0100
        /*01ca*/ 	.byte	0x04
	.zero		1


	//   ....[12]....
        /*01cc*/ 	.word	0x000007f0
        /*01d0*/ 	.word	0x000000ff
        /*01d4*/ 	.word	0x00000048
        /*01d8*/ 	.short	0x0100
        /*01da*/ 	.byte	0x04
	.zero		1


	//   ....[13]....
        /*01dc*/ 	.word	0x00000800
        /*01e0*/ 	.word	0x000000ff
        /*01e4*/ 	.word	0x00000068
        /*01e8*/ 	.short	0x0100
        /*01ea*/ 	.byte	0x04
	.zero		1


	//   ....[14]....
        /*01ec*/ 	.word	0x000008f0
        /*01f0*/ 	.word	0x000000ff
        /*01f4*/ 	.word	0x00000070
        /*01f8*/ 	.short	0x0100
        /*01fa*/ 	.byte	0x06
	.zero		1


	//   ....[15]....
        /*01fc*/ 	.word	0x00000900
        /*0200*/ 	.word	0x000000ff
        /*0204*/ 	.word	0x00000078
        /*0208*/ 	.short	0x0100
        /*020a*/ 	.byte	0x06
	.zero		1


	//   ....[16]....
        /*020c*/ 	.word	0x00000a40
        /*0210*/ 	.word	0x000000ff
        /*0214*/ 	.word	0x00000080
        /*0218*/ 	.short	0x0100
        /*021a*/ 	.byte	0x06
	.zero		1


	//   ....[17]....
        /*021c*/ 	.word	0x00000a50
        /*0220*/ 	.word	0x000000ff
        /*0224*/ 	.word	0x00000090
        /*0228*/ 	.short	0x0100
        /*022a*/ 	.byte	0x06
	.zero		1


	//   ....[18]....
        /*022c*/ 	.word	0x00000a60
        /*0230*/ 	.word	0x000000ff
        /*0234*/ 	.word	0x00000088
        /*0238*/ 	.short	0x0100
        /*023a*/ 	.byte	0x06
	.zero		1


	//   ....[19]....
        /*023c*/ 	.word	0x00000a70
        /*0240*/ 	.word	0x000000ff
        /*0244*/ 	.word	0x00000098
        /*0248*/ 	.short	0x0100
        /*024a*/ 	.byte	0x06
	.zero		1


	//   ....[20]....
        /*024c*/ 	.word	0x00000ba0
        /*0250*/ 	.word	0x000000ff
        /*0254*/ 	.word	0x000000a0
        /*0258*/ 	.short	0x0100
        /*025a*/ 	.byte	0x04
	.zero		1


	//   ....[21]....
        /*025c*/ 	.word	0x00000bb0
        /*0260*/ 	.word	0x000000ff
        /*0264*/ 	.word	0x000000b0
        /*0268*/ 	.short	0x0100
        /*026a*/ 	.byte	0x04
	.zero		1


	//   ....[22]....
        /*026c*/ 	.word	0x00000bc0
        /*0270*/ 	.word	0x000000ff
        /*0274*/ 	.word	0x000000a8
        /*0278*/ 	.short	0x0100
        /*027a*/ 	.byte	0x04
	.zero		1


	//   ....[23]....
        /*027c*/ 	.word	0x00000bd0
        /*0280*/ 	.word	0x000000ff
        /*0284*/ 	.word	0x000000b8
        /*0288*/ 	.short	0x0100
        /*028a*/ 	.byte	0x04
	.zero		1


	//   ....[24]....
        /*028c*/ 	.word	0x00000cc0
        /*0290*/ 	.word	0x000000ff
        /*0294*/ 	.word	0x000000c0
        /*0298*/ 	.short	0x0100
        /*029a*/ 	.byte	0x04
	.zero		1


	//   ....[25]....
        /*029c*/ 	.word	0x00000cd0
        /*02a0*/ 	.word	0x000000ff
        /*02a4*/ 	.word	0x000000d0
        /*02a8*/ 	.short	0x0100
        /*02aa*/ 	.byte	0x04
	.zero		1


	//   ....[26]....
        /*02ac*/ 	.word	0x00000ce0
        /*02b0*/ 	.word	0x000000ff
        /*02b4*/ 	.word	0x000000c8
        /*02b8*/ 	.short	0x0100
        /*02ba*/ 	.byte	0x04
	.zero		1


	//   ....[27]....
        /*02bc*/ 	.word	0x00000cf0
        /*02c0*/ 	.word	0x000000ff
        /*02c4*/ 	.word	0x000000d8
        /*02c8*/ 	.short	0x0100
        /*02ca*/ 	.byte	0x04
	.zero		1


	//   ....[28]....
        /*02cc*/ 	.word	0x00001850
        /*02d0*/ 	.word	0x00000000
        /*02d4*/ 	.word	0x000000d0
        /*02d8*/ 	.short	0x010a
        /*02da*/ 	.byte	0xff
	.zero		1


	//   ....[29]....
        /*02dc*/ 	.word	0x00001870
        /*02e0*/ 	.word	0x00000000
        /*02e4*/ 	.word	0x000000c0
        /*02e8*/ 	.short	0x0101
        /*02ea*/ 	.byte	0xff
	.zero		1


	//   ....[30]....
        /*02ec*/ 	.word	0x00001930
        /*02f0*/ 	.word	0x000000ff
        /*02f4*/ 	.word	0x00000018
        /*02f8*/ 	.short	0x010a
        /*02fa*/ 	.byte	0x04
	.zero		1


	//   ....[31]....
        /*02fc*/ 	.word	0x000019b0
        /*0300*/ 	.word	0x000000ff
        /*0304*/ 	.word	0x00000018
        /*0308*/ 	.short	0x010a
        /*030a*/ 	.byte	0x21
	.zero		1


	//   ....[32]....
        /*030c*/ 	.word	0x00001b40
        /*0310*/ 	.word	0x000000ff
        /*0314*/ 	.word	0x00000018
        /*0318*/ 	.short	0x010a
        /*031a*/ 	.byte	0x08
	.zero		1


	//   ....[33]....
        /*031c*/ 	.word	0x00001c60
        /*0320*/ 	.word	0x000000ff
        /*0324*/ 	.word	0x00000078
        /*0328*/ 	.short	0x0101
        /*032a*/ 	.byte	0x07
	.zero		1


	//   ....[34]....
        /*032c*/ 	.word	0x00001c80
        /*0330*/ 	.word	0x000000ff
        /*0334*/ 	.word	0x00000018
        /*0338*/ 	.short	0x010a
        /*033a*/ 	.byte	0x04
	.zero		1


	//   ....[35]....
        /*033c*/ 	.word	0x00001d00
        /*0340*/ 	.word	0x000000ff
        /*0344*/ 	.word	0x00000018
        /*0348*/ 	.short	0x010a
        /*034a*/ 	.byte	0x11
	.zero		1


	//   ....[36]....
        /*034c*/ 	.word	0x00001e90
        /*0350*/ 	.word	0x000000ff
        /*0354*/ 	.word	0x00000018
        /*0358*/ 	.short	0x010a
        /*035a*/ 	.byte	0x06
	.zero		1


	//   ....[37]....
        /*035c*/ 	.word	0x00001fd0
        /*0360*/ 	.word	0x00000003
        /*0364*/ 	.word	0x00000080
        /*0368*/ 	.short	0x010a
        /*036a*/ 	.byte	0xff
	.zero		1


	//   ....[38]....
        /*036c*/ 	.word	0x00002120
        /*0370*/ 	.word	0x00000000
        /*0374*/ 	.word	0x00000000
        /*0378*/ 	.short	0x0101
        /*037a*/ 	.byte	0xff
	.zero		1


	//   ....[39]....
        /*037c*/ 	.word	0x000026d0
        /*0380*/ 	.word	0x000000ff
        /*0384*/ 	.word	0x00000000
        /*0388*/ 	.short	0x010a
        /*038a*/ 	.byte	0x04
	.zero		1


	//   ....[40]....
        /*038c*/ 	.word	0x00002760
        /*0390*/ 	.word	0x000000ff
        /*0394*/ 	.word	0x00000000
        /*0398*/ 	.short	0x010a
        /*039a*/ 	.byte	0x05
	.zero		1


	//   ....[41]....
        /*039c*/ 	.word	0x00002800
        /*03a0*/ 	.word	0x00000000
        /*03a4*/ 	.word	0x00000000
        /*03a8*/ 	.short	0x010a
        /*03aa*/ 	.byte	0xff
	.zero		1


	//   ....[42]....
        /*03ac*/ 	.word	0x00002940
        /*03b0*/ 	.word	0x00000002
        /*03b4*/ 	.word	0x000000c0
        /*03b8*/ 	.short	0x010a
        /*03ba*/ 	.byte	0xff
	.zero		1


	//   ....[43]....
        /*03bc*/ 	.word	0x000029a0
        /*03c0*/ 	.word	0x00000004
        /*03c4*/ 	.word	0x00000000
        /*03c8*/ 	.short	0x0101
        /*03ca*/ 	.byte	0xff
	.zero		1


	//   ....[44]....
        /*03cc*/ 	.word	0x000029c0
        /*03d0*/ 	.word	0x000000ff
        /*03d4*/ 	.word	0x00000090
        /*03d8*/ 	.short	0x010a
        /*03da*/ 	.byte	0x04
	.zero		1


	//   ....[45]....
        /*03dc*/ 	.word	0x00002ae0
        /*03e0*/ 	.word	0x00000002
        /*03e4*/ 	.word	0x00000080
        /*03e8*/ 	.short	0x010a
        /*03ea*/ 	.byte	0xff
	.zero		1


	//   ....[46]....
        /*03ec*/ 	.word	0x00002bf0
        /*03f0*/ 	.word	0x00000002
        /*03f4*/ 	.word	0x00000000
        /*03f8*/ 	.short	0x0101
        /*03fa*/ 	.byte	0xff
	.zero		1


	//   ....[47]....
        /*03fc*/ 	.word	0x00002c80
        /*0400*/ 	.word	0x000000ff
        /*0404*/ 	.word	0x00000090
        /*0408*/ 	.short	0x0106
        /*040a*/ 	.byte	0x04
	.zero		1


	//   ....[48]....
        /*040c*/ 	.word	0x00002ca0
        /*0410*/ 	.word	0x000000ff
        /*0414*/ 	.word	0x00000090
        /*0418*/ 	.short	0x010a
        /*041a*/ 	.byte	0x04
	.zero		1


	//   ....[49]....
        /*041c*/ 	.word	0x00002d30
        /*0420*/ 	.word	0x000000ff
        /*0424*/ 	.word	0x00000090
        /*0428*/ 	.short	0x0106
        /*042a*/ 	.byte	0x07
	.zero		1


	//   ....[50]....
        /*042c*/ 	.word	0x00002d70
        /*0430*/ 	.word	0x00000000
        /*0434*/ 	.word	0x00000090
        /*0438*/ 	.short	0x010a
        /*043a*/ 	.byte	0xff
	.zero		1


	//   ....[51]....
        /*043c*/ 	.word	0x00003290
        /*0440*/ 	.word	0x00000000
        /*0444*/ 	.word	0x00000080
        /*0448*/ 	.short	0x010a
        /*044a*/ 	.byte	0xff
	.zero		1


	//   ....[52]....
        /*044c*/ 	.word	0x000033a0
        /*0450*/ 	.word	0x00000003
        /*0454*/ 	.word	0x00000000
        /*0458*/ 	.short	0x0101
        /*045a*/ 	.byte	0xff
	.zero		1


	//   ....[53]....
        /*045c*/ 	.word	0x000033b0
        /*0460*/ 	.word	0x000000ff
        /*0464*/ 	.word	0x00000000
        /*0468*/ 	.short	0x010a
        /*046a*/ 	.byte	0x04
	.zero		1


	//   ....[54]....
        /*046c*/ 	.word	0x000033d0
        /*0470*/ 	.word	0x000000ff
        /*0474*/ 	.word	0x000000b0
        /*0478*/ 	.short	0x010a
        /*047a*/ 	.byte	0x16
	.zero		1


	//   ....[55]....
        /*047c*/ 	.word	0x000034a0
        /*0480*/ 	.word	0x000000ff
        /*0484*/ 	.word	0x00000000
        /*0488*/ 	.short	0x010a
        /*048a*/ 	.byte	0x05
	.zero		1


	//   ....[56]....
        /*048c*/ 	.word	0x000035e0
        /*0490*/ 	.word	0x000000ff
        /*0494*/ 	.word	0x00000000
        /*0498*/ 	.short	0x010a
        /*049a*/ 	.byte	0x04
	.zero		1


	//   ....[57]....
        /*049c*/ 	.word	0x000037d0
        /*04a0*/ 	.word	0x000000ff
        /*04a4*/ 	.word	0x00000000
        /*04a8*/ 	.short	0x010a
        /*04aa*/ 	.byte	0x04
	.zero		1


	//   ....[58]....
        /*04ac*/ 	.word	0x00003860
        /*04b0*/ 	.word	0x000000ff
        /*04b4*/ 	.word	0x00000000
        /*04b8*/ 	.short	0x010a
        /*04ba*/ 	.byte	0x04
	.zero		1


	//   ....[59]....
        /*04bc*/ 	.word	0x00003d70
        /*04c0*/ 	.word	0x0000000c
        /*04c4*/ 	.word	0x00000080
        /*04c8*/ 	.short	0x010a
        /*04ca*/ 	.byte	0xff
	.zero		1


	//   ....[60]....
        /*04cc*/ 	.word	0x00003ee0
        /*04d0*/ 	.word	0x00000000
        /*04d4*/ 	.word	0x00000000
        /*04d8*/ 	.short	0x0101
        /*04da*/ 	.byte	0xff
	.zero		1


	//   ....[61]....
        /*04dc*/ 	.word	0x00004370
        /*04e0*/ 	.word	0x000000ff
        /*04e4*/ 	.word	0x00000078
        /*04e8*/ 	.short	0x010a
        /*04ea*/ 	.byte	0x15
	.zero		1


	//   ....[62]....
        /*04ec*/ 	.word	0x000044f0
        /*04f0*/ 	.word	0x000000ff
        /*04f4*/ 	.word	0x00000050
        /*04f8*/ 	.short	0x010a
        /*04fa*/ 	.byte	0x15
	.zero		1


	//   ....[63]....
        /*04fc*/ 	.word	0x00004660
        /*0500*/ 	.word	0x000000ff
        /*0504*/ 	.word	0x00000030
        /*0508*/ 	.short	0x010b
        /*050a*/ 	.byte	0x15
	.zero		1


	//   ....[64]....
        /*050c*/ 	.word	0x00004670
        /*0510*/ 	.word	0x000000ff
        /*0514*/ 	.word	0x00000000
        /*0518*/ 	.short	0x0101
        /*051a*/ 	.byte	0x28
	.zero		1


	//   ....[65]....
        /*051c*/ 	.word	0x00004680
        /*0520*/ 	.word	0x000000ff
        /*0524*/ 	.word	0x00000058
        /*0528*/ 	.short	0x010a
        /*052a*/ 	.byte	0x15
	.zero		1


	//   ....[66]....
        /*052c*/ 	.word	0x000047d0
        /*0530*/ 	.word	0x000000ff
        /*0534*/ 	.word	0x00000038
        /*0538*/ 	.short	0x010b
        /*053a*/ 	.byte	0x15
	.zero		1


	//   ....[67]....
        /*053c*/ 	.word	0x000047e0
        /*0540*/ 	.word	0x000000ff
        /*0544*/ 	.word	0x00000000
        /*0548*/ 	.short	0x0101
        /*054a*/ 	.byte	0x27
	.zero		1


	//   ....[68]....
        /*054c*/ 	.word	0x000047f0
        /*0550*/ 	.word	0x000000ff
        /*0554*/ 	.word	0x00000060
        /*0558*/ 	.short	0x010a
        /*055a*/ 	.byte	0x15
	.zero		1


	//   ....[69]....
        /*055c*/ 	.word	0x00004930
        /*0560*/ 	.word	0x000000ff
        /*0564*/ 	.word	0x00000040
        /*0568*/ 	.short	0x010b
        /*056a*/ 	.byte	0x15
	.zero		1


	//   ....[70]....
        /*056c*/ 	.word	0x00004940
        /*0570*/ 	.word	0x000000ff
        /*0574*/ 	.word	0x00000000
        /*0578*/ 	.short	0x0101
        /*057a*/ 	.byte	0x26
	.zero		1


	//   ....[71]....
        /*057c*/ 	.word	0x00004950
        /*0580*/ 	.word	0x000000ff
        /*0584*/ 	.word	0x00000068
        /*0588*/ 	.short	0x010a
        /*058a*/ 	.byte	0x15
	.zero		1


	//   ....[72]....
        /*058c*/ 	.word	0x00004b40
        /*0590*/ 	.word	0x000000ff
        /*0594*/ 	.word	0x00000048
        /*0598*/ 	.short	0x010b
        /*059a*/ 	.byte	0x15
	.zero		1


	//   ....[73]....
        /*059c*/ 	.word	0x00004b50
        /*05a0*/ 	.word	0x000000ff
        /*05a4*/ 	.word	0x00000000
        /*05a8*/ 	.short	0x0101
        /*05aa*/ 	.byte	0x25
	.zero		1


	//   ....[74]....
        /*05ac*/ 	.word	0x00004b80
        /*05b0*/ 	.word	0x000000ff
        /*05b4*/ 	.word	0x00000050
        /*05b8*/ 	.short	0x010a
        /*05ba*/ 	.byte	0x15
	.zero		1


	//   ....[75]....
        /*05bc*/ 	.word	0x00004ba0
        /*05c0*/ 	.word	0x000000ff
        /*05c4*/ 	.word	0x00000058
        /*05c8*/ 	.short	0x010a
        /*05ca*/ 	.byte	0x15
	.zero		1


	//   ....[76]....
        /*05cc*/ 	.word	0x00004bc0
        /*05d0*/ 	.word	0x000000ff
        /*05d4*/ 	.word	0x00000060
        /*05d8*/ 	.short	0x010a
        /*05da*/ 	.byte	0x15
	.zero		1


	//   ....[77]....
        /*05dc*/ 	.word	0x00004c00
        /*05e0*/ 	.word	0x00000000
        /*05e4*/ 	.word	0x00000068
        /*05e8*/ 	.short	0x010a
        /*05ea*/ 	.byte	0xff
	.zero		1


	//   ....[78]....
        /*05ec*/ 	.word	0x00004f40
        /*05f0*/ 	.word	0x00000003
        /*05f4*/ 	.word	0x00000080
        /*05f8*/ 	.short	0x010a
        /*05fa*/ 	.byte	0xff
	.zero		1


	//   ....[79]....
        /*05fc*/ 	.word	0x000050c0
        /*0600*/ 	.word	0x00000000
        /*0604*/ 	.word	0x00000000
        /*0608*/ 	.short	0x0101
        /*060a*/ 	.byte	0xff
	.zero		1


	//   ....[80]....
        /*060c*/ 	.word	0x00005c20
        /*0610*/ 	.word	0x00000003
        /*0614*/ 	.word	0x00000030
        /*0618*/ 	.short	0x010a
        /*061a*/ 	.byte	0xff
	.zero		1


	//   ....[81]....
        /*061c*/ 	.word	0x00005c60
        /*0620*/ 	.word	0x000000b1
        /*0624*/ 	.word	0x000000a0
        /*0628*/ 	.short	0x010a
        /*062a*/ 	.byte	0xff
	.zero		1


	//   ....[82]....
        /*062c*/ 	.word	0x00005da0
        /*0630*/ 	.word	0x00000003
        /*0634*/ 	.word	0x00000030
        /*0638*/ 	.short	0x010a
        /*063a*/ 	.byte	0xff
	.zero		1


	//   ....[83]....
        /*063c*/ 	.word	0x00005ed0
        /*0640*/ 	.word	0x00000000
        /*0644*/ 	.word	0x00000000
        /*0648*/ 	.short	0x0101
        /*064a*/ 	.byte	0xff
	.zero		1


	//   ....[84]....
        /*064c*/ 	.word	0x00005f50
        /*0650*/ 	.word	0x000000b1
        /*0654*/ 	.word	0x000000a0
        /*0658*/ 	.short	0x010a
        /*065a*/ 	.byte	0xff
	.zero		1


	//   ....[85]....
        /*065c*/ 	.word	0x00007300
        /*0660*/ 	.word	0x000000be
        /*0664*/ 	.word	0x00000030
        /*0668*/ 	.short	0x010a
        /*066a*/ 	.byte	0xff
	.zero		1


	//   ....[86]....
        /*066c*/ 	.word	0x000073e0
        /*0670*/ 	.word	0x000000be
        /*0674*/ 	.word	0x00000030
        /*0678*/ 	.short	0x010a
        /*067a*/ 	.byte	0xff
	.zero		1


	//   ....[87]....
        /*067c*/ 	.word	0x00007510
        /*0680*/ 	.word	0x00000000
        /*0684*/ 	.word	0x00000000
        /*0688*/ 	.short	0x0101
        /*068a*/ 	.byte	0xff
	.zero		1


	//   ....[88]....
        /*068c*/ 	.word	0x000088b0
        /*0690*/ 	.word	0x00000000
        /*0694*/ 	.word	0x00000030
        /*0698*/ 	.short	0x010a
        /*069a*/ 	.byte	0xff
	.zero		1


	//   ....[89]....
        /*069c*/ 	.word	0x00008990
        /*06a0*/ 	.word	0x00000000
        /*06a4*/ 	.word	0x00000030
        /*06a8*/ 	.short	0x010a
        /*06aa*/ 	.byte	0xff
	.zero		1


	//   ....[90]....
        /*06ac*/ 	.word	0x00008ae0
        /*06b0*/ 	.word	0x00000002
        /*06b4*/ 	.word	0x00000000
        /*06b8*/ 	.short	0x0101
        /*06ba*/ 	.byte	0xff
	.zero		1


	//   ....[91]....
        /*06bc*/ 	.word	0x00009e90
        /*06c0*/ 	.word	0x00000000
        /*06c4*/ 	.word	0x00000030
        /*06c8*/ 	.short	0x010a
        /*06ca*/ 	.byte	0xff
	.zero		1


	//   ....[92]....
        /*06cc*/ 	.word	0x00009f70
        /*06d0*/ 	.word	0x00000000
        /*06d4*/ 	.word	0x00000030
        /*06d8*/ 	.short	0x010a
        /*06da*/ 	.byte	0xff
	.zero		1


	//   ....[93]....
        /*06dc*/ 	.word	0x0000a0c0
        /*06e0*/ 	.word	0x00000002
        /*06e4*/ 	.word	0x00000000
        /*06e8*/ 	.short	0x0101
        /*06ea*/ 	.byte	0xff
	.zero		1


	//   ....[94]....
        /*06ec*/ 	.word	0x0000a6c0
        /*06f0*/ 	.word	0x000000ff
        /*06f4*/ 	.word	0x00000000
        /*06f8*/ 	.short	0x0101
        /*06fa*/ 	.byte	0x04
	.zero		1


	//   ....[95]....
        /*06fc*/ 	.word	0x0000b550
        /*0700*/ 	.word	0x00000000
        /*0704*/ 	.word	0x000000d0
        /*0708*/ 	.short	0x010a
        /*070a*/ 	.byte	0xff
	.zero		1


	//   ....[96]....
        /*070c*/ 	.word	0x0000b5b0
        /*0710*/ 	.word	0x00000000
        /*0714*/ 	.word	0x00000018
        /*0718*/ 	.short	0x010a
        /*071a*/ 	.byte	0xff
	.zero		1


	//   ....[97]....
        /*071c*/ 	.word	0x0000b610
        /*0720*/ 	.word	0x00000000
        /*0724*/ 	.word	0x00000018
        /*0728*/ 	.short	0x010a
        /*072a*/ 	.byte	0xff
	.zero		1


	//   ....[98]....
        /*072c*/ 	.word	0x0000b660
        /*0730*/ 	.word	0x00000003
        /*0734*/ 	.word	0x00000080
        /*0738*/ 	.short	0x010a
        /*073a*/ 	.byte	0xff
	.zero		1


	//   ....[99]....
        /*073c*/ 	.word	0x0000b6c0
        /*0740*/ 	.word	0x00000000
        /*0744*/ 	.word	0x00000000
        /*0748*/ 	.short	0x010a
        /*074a*/ 	.byte	0xff
	.zero		1


	//   ....[100]....
        /*074c*/ 	.word	0x0000b720
        /*0750*/ 	.word	0x00000000
        /*0754*/ 	.word	0x00000000
        /*0758*/ 	.short	0x010a
        /*075a*/ 	.byte	0xff
	.zero		1


	//   ....[101]....
        /*075c*/ 	.word	0x0000b770
        /*0760*/ 	.word	0x00000002
        /*0764*/ 	.word	0x000000c0
        /*0768*/ 	.short	0x010a
        /*076a*/ 	.byte	0xff
	.zero		1


	//   ....[102]....
        /*076c*/ 	.word	0x0000b7d0
        /*0770*/ 	.word	0x00000002
        /*0774*/ 	.word	0x00000090
        /*0778*/ 	.short	0x010a
        /*077a*/ 	.byte	0xff
	.zero		1


	//   ....[103]....
        /*077c*/ 	.word	0x0000b820
        /*0780*/ 	.word	0x00000002
        /*0784*/ 	.word	0x00000080
        /*0788*/ 	.short	0x010a
        /*078a*/ 	.byte	0xff
	.zero		1


	//   ....[104]....
        /*078c*/ 	.word	0x0000b880
        /*0790*/ 	.word	0x00000000
        /*0794*/ 	.word	0x00000090
        /*0798*/ 	.short	0x010a
        /*079a*/ 	.byte	0xff
	.zero		1


	//   ....[105]....
        /*079c*/ 	.word	0x0000b8d0
        /*07a0*/ 	.word	0x00000000
        /*07a4*/ 	.word	0x00000080
        /*07a8*/ 	.short	0x010a
        /*07aa*/ 	.byte	0xff
	.zero		1


	//   ....[106]....
        /*07ac*/ 	.word	0x0000b930
        /*07b0*/ 	.word	0x00000003
        /*07b4*/ 	.word	0x000000b0
        /*07b8*/ 	.short	0x010a
        /*07ba*/ 	.byte	0xff
	.zero		1


	//   ....[107]....
        /*07bc*/ 	.word	0x0000b990
        /*07c0*/ 	.word	0x00000000
        /*07c4*/ 	.word	0x00000000
        /*07c8*/ 	.short	0x010a
        /*07ca*/ 	.byte	0xff
	.zero		1


	//   ....[108]....
        /*07cc*/ 	.word	0x0000b9f0
        /*07d0*/ 	.word	0x00000000
        /*07d4*/ 	.word	0x00000000
        /*07d8*/ 	.short	0x010a
        /*07da*/ 	.byte	0xff
	.zero		1


	//   ....[109]....
        /*07dc*/ 	.word	0x0000ba50
        /*07e0*/ 	.word	0x00000000
        /*07e4*/ 	.word	0x00000000
        /*07e8*/ 	.short	0x010a
        /*07ea*/ 	.byte	0xff
	.zero		1


	//   ....[110]....
        /*07ec*/ 	.word	0x0000baa0
        /*07f0*/ 	.word	0x0000000c
        /*07f4*/ 	.word	0x00000080
        /*07f8*/ 	.short	0x010a
        /*07fa*/ 	.byte	0xff
	.zero		1


	//   ....[111]....
        /*07fc*/ 	.word	0x0000bb00
        /*0800*/ 	.word	0x00000000
        /*0804*/ 	.word	0x00000078
        /*0808*/ 	.short	0x010a
        /*080a*/ 	.byte	0xff
	.zero		1


	//   ....[112]....
        /*080c*/ 	.word	0x0000bb60
        /*0810*/ 	.word	0x00000000
        /*0814*/ 	.word	0x00000050
        /*0818*/ 	.short	0x010a
        /*081a*/ 	.byte	0xff
	.zero		1


	//   ....[113]....
        /*081c*/ 	.word	0x0000bbc0
        /*0820*/ 	.word	0x00000000
        /*0824*/ 	.word	0x00000058
        /*0828*/ 	.short	0x010a
        /*082a*/ 	.byte	0xff
	.zero		1


	//   ....[114]....
        /*082c*/ 	.word	0x0000bc20
        /*0830*/ 	.word	0x00000000
        /*0834*/ 	.word	0x00000060
        /*0838*/ 	.short	0x010a
        /*083a*/ 	.byte	0xff
	.zero		1


	//   ....[115]....
        /*083c*/ 	.word	0x0000bc80
        /*0840*/ 	.word	0x00000000
        /*0844*/ 	.word	0x00000068
        /*0848*/ 	.short	0x010a
        /*084a*/ 	.byte	0xff
	.zero		1


	//   ....[116]....
        /*084c*/ 	.word	0x0000bce0
        /*0850*/ 	.word	0x00000000
        /*0854*/ 	.word	0x00000050
        /*0858*/ 	.short	0x010a
        /*085a*/ 	.byte	0xff
	.zero		1


	//   ....[117]....
        /*085c*/ 	.word	0x0000bd40
        /*0860*/ 	.word	0x00000000
        /*0864*/ 	.word	0x00000058
        /*0868*/ 	.short	0x010a
        /*086a*/ 	.byte	0xff
	.zero		1


	//   ....[118]....
        /*086c*/ 	.word	0x0000bda0
        /*0870*/ 	.word	0x00000000
        /*0874*/ 	.word	0x00000060
        /*0878*/ 	.short	0x010a
        /*087a*/ 	.byte	0xff
	.zero		1


	//   ....[119]....
        /*087c*/ 	.word	0x0000bdf0
        /*0880*/ 	.word	0x00000003
        /*0884*/ 	.word	0x00000080
        /*0888*/ 	.short	0x010a
        /*088a*/ 	.byte	0xff
	.zero		1


	//   ....[120]....
        /*088c*/ 	.word	0x0000be40
        /*0890*/ 	.word	0x00000003
        /*0894*/ 	.word	0x00000030
        /*0898*/ 	.short	0x010a
        /*089a*/ 	.byte	0xff
	.zero		1


	//   ....[121]....
        /*089c*/ 	.word	0x0000be90
        /*08a0*/ 	.word	0x000000b1
        /*08a4*/ 	.word	0x000000a0
        /*08a8*/ 	.short	0x010a
        /*08aa*/ 	.byte	0xff
	.zero		1


	//   ....[122]....
        /*08ac*/ 	.word	0x0000bee0
        /*08b0*/ 	.word	0x000000be
        /*08b4*/ 	.word	0x00000030
        /*08b8*/ 	.short	0x010a
        /*08ba*/ 	.byte	0xff
	.zero		1


	//   ....[123]....
        /*08bc*/ 	.word	0x0000bf30
        /*08c0*/ 	.word	0x00000000
        /*08c4*/ 	.word	0x00000030
        /*08c8*/ 	.short	0x010a
        /*08ca*/ 	.byte	0xff
	.zero		1


	//   ....[124]....
        /*08cc*/ 	.word	0x0000bf80
        /*08d0*/ 	.word	0x00000000
        /*08d4*/ 	.word	0x00000030
        /*08d8*/ 	.short	0x010a
        /*08da*/ 	.byte	0xff
	.zero		1


	//----- nvinfo : EIATTR_NUM_MBARRIERS
	.align		4
.L_48:
        /*08dc*/ 	.byte	0x03, 0x38
        /*08de*/ 	.short	0x001c


	//----- nvinfo : EIATTR_EXIT_INSTR_OFFSETS
	.align		4
        /*08e0*/ 	.byte	0x04, 0x1c
        /*08e2*/ 	.short	(.L_50 - .L_49)


	//   ....[0]....
.L_49:
        /*08e4*/ 	.word	0x00002830


	//   ....[1]....
        /*08e8*/ 	.word	0x00002d40


	//   ....[2]....
        /*08ec*/ 	.word	0x00002da0


	//   ....[3]....
        /*08f0*/ 	.word	0x00003ac0


	//   ....[4]....
        /*08f4*/ 	.word	0x00004c30


	//   ....[5]....
        /*08f8*/ 	.word	0x00004c70


	//   ....[6]....
        /*08fc*/ 	.word	0x0000b540


	//----- nvinfo : EIATTR_MAX_THREADS
	.align		4
.L_50:
        /*0900*/ 	.byte	0x04, 0x05
        /*0902*/ 	.short	(.L_52 - .L_51)
.L_51:
        /*0904*/ 	.word	0x00000100
        /*0908*/ 	.word	0x00000001
        /*090c*/ 	.word	0x00000001


	//----- nvinfo : EIATTR_CRS_STACK_SIZE
	.align		4
.L_52:
        /*0910*/ 	.byte	0x04, 0x1e
        /*0912*/ 	.short	(.L_54 - .L_53)
.L_53:
        /*0914*/ 	.word	0x00000000


	//----- nvinfo : EIATTR_CBANK_PARAM_SIZE
	.align		4
.L_54:
        /*0918*/ 	.byte	0x03, 0x19
        /*091a*/ 	.short	0x0800


	//----- nvinfo : EIATTR_PARAM_CBANK
	.align		4
        /*091c*/ 	.byte	0x04, 0x0a
        /*091e*/ 	.short	(.L_56 - .L_55)
	.align		4
.L_55:
        /*0920*/ 	.word	index@(.nv.constant0._ZN7cutlass13device_kernelINS_4gemm6kernel13GemmUniversalIN4cute5tupleIJiiiiEEENS1_10collective13CollectiveMmaINS1_35MainloopSm100TmaUmmaWarpSpecializedILi3ELi2ELi2ENS5_IJNS4_1CILi1EEENSA_ILi2EEESB_EEEEENS5_IJNSA_ILi128EEENSA_ILi256EEENSA_ILi64EEEEEENS_12float_e5m2_tENS5_IJlSB_lEEESJ_SK_NS4_8TiledMMAINS4_8MMA_AtomIJNS4_10MMA_TraitsINS4_19SM100_MMA_F8F6F4_SSEJSJ_SJ_fSF_SG_NS4_17integral_constantINS4_4UMMA5MajorELSR_0EEESS_NSP_INSQ_7ScaleInELST_0EEESU_EEEEEENS4_6LayoutINS5_IJSB_SB_SB_EEENS5_IJNSA_ILi0EEESZ_SZ_EEEEENS5_IJNS4_10UnderscoreES12_S12_EEEEENS4_23SM90_TMA_LOAD_MULTICASTENS4_14ComposedLayoutINS4_7SwizzleILi2ELi4ELi3EEENS4_18smem_ptr_flag_bitsILi8EEENSX_INS5_IJNSA_ILi8EEESH_EEENS5_IJSH_SB_EEEEEEEvNS4_8identityENS4_13SM90_TMA_LOADES1F_vS1G_EENS_8epilogue10collective18CollectiveEpilogueINS1J_23Sm100TmaWarpSpecializedILi4ELi2ELi64ELb0ELb0EEEJSI_NS5_IJNSX_ISF_SB_EENSX_ISH_SB_EEEEESJ_SK_SJ_SK_NS1J_6fusion15FusionCallbacksIS1N_NS1R_17LinearCombinationISJ_fSJ_fLNS_15FloatRoundStyleE2EEESI_S1Q_JEEENS4_5SM1004TMEM4LOAD26SM100_TMEM_LOAD_32dp32b64xES1H_S1F_NS4_39AutoVectorizingCopyWithAssumedAlignmentILi128EEENS4_14SM90_TMA_STOREES1F_S22_S22_EEEvvEEEEvNT_6ParamsE)
        /*0924*/ 	.short	0x0380
        /*0926*/ 	.short	0x0800


	//----- nvinfo : EIATTR_SW_WAR
	.align		4
.L_56:
        /*0928*/ 	.byte	0x04, 0x36
        /*092a*/ 	.short	(.L_58 - .L_57)
.L_57:
        /*092c*/ 	.word	0x00000008
.L_58:


//--------------------- .nv.callgraph             --------------------------
	.section	.nv.callgraph,"",@"SHT_CUDA_CALLGRAPH"
	.align	4
	.sectionentsize	8
	.align		4
        /*0000*/ 	.word	0x00000000
	.align		4
        /*0004*/ 	.word	0xffffffff
	.align		4
        /*0008*/ 	.word	index@(_ZN7cutlass13device_kernelINS_4gemm6kernel13GemmUniversalIN4cute5tupleIJiiiiEEENS1_10collective13CollectiveMmaINS1_35MainloopSm100TmaUmmaWarpSpecializedILi3ELi2ELi2ENS5_IJNS4_1CILi1EEENSA_ILi2EEESB_EEEEENS5_IJNSA_ILi128EEENSA_ILi256EEENSA_ILi64EEEEEENS_12float_e5m2_tENS5_IJlSB_lEEESJ_SK_NS4_8TiledMMAINS4_8MMA_AtomIJNS4_10MMA_TraitsINS4_19SM100_MMA_F8F6F4_SSEJSJ_SJ_fSF_SG_NS4_17integral_constantINS4_4UMMA5MajorELSR_0EEESS_NSP_INSQ_7ScaleInELST_0EEESU_EEEEEENS4_6LayoutINS5_IJSB_SB_SB_EEENS5_IJNSA_ILi0EEESZ_SZ_EEEEENS5_IJNS4_10UnderscoreES12_S12_EEEEENS4_23SM90_TMA_LOAD_MULTICASTENS4_14ComposedLayoutINS4_7SwizzleILi2ELi4ELi3EEENS4_18smem_ptr_flag_bitsILi8EEENSX_INS5_IJNSA_ILi8EEESH_EEENS5_IJSH_SB_EEEEEEEvNS4_8identityENS4_13SM90_TMA_LOADES1F_vS1G_EENS_8epilogue10collective18CollectiveEpilogueINS1J_23Sm100TmaWarpSpecializedILi4ELi2ELi64ELb0ELb0EEEJSI_NS5_IJNSX_ISF_SB_EENSX_ISH_SB_EEEEESJ_SK_SJ_SK_NS1J_6fusion15FusionCallbacksIS1N_NS1R_17LinearCombinationISJ_fSJ_fLNS_15FloatRoundStyleE2EEESI_S1Q_JEEENS4_5SM1004TMEM4LOAD26SM100_TMEM_LOAD_32dp32b64xES1H_S1F_NS4_39AutoVectorizingCopyWithAssumedAlignmentILi128EEENS4_14SM90_TMA_STOREES1F_S22_S22_EEEvvEEEEvNT_6ParamsE)
	.align		4
        /*000c*/ 	.word	index@(__assertfail)
	.align		4
        /*0010*/ 	.word	0x00000000
	.align		4
        /*0014*/ 	.word	0xfffffffe
	.align		4
        /*0018*/ 	.word	0x00000000
	.align		4
        /*001c*/ 	.word	0xfffffffd
	.align		4
        /*0020*/ 	.word	0x00000000
	.align		4
        /*0024*/ 	.word	0xfffffffc


//--------------------- .nv.constant4             --------------------------
	.section	.nv.constant4,"a",@progbits
	.align	8
	.align		8
.nv.constant4:
        /*0000*/ 	.dword	__assertfail
	.align		8
        /*0008*/ 	.dword	__unnamed_1
	.align		8
        /*0010*/ 	.dword	__unnamed_2
	.align		8
        /*0018*/ 	.dword	__unnamed_3
	.align		8
        /*0020*/ 	.dword	_ZN39_INTERNAL_f6806004_4_k_cu_35edccba_82214cuda3std3__45__cpo5beginE
	.align		8
        /*0028*/ 	.dword	_ZN39_INTERNAL_f6806004_4_k_cu_35edccba_82214cuda3std3__45__cpo3endE
	.align		8
        /*0030*/ 	.dword	_ZN39_INTERNAL_f6806004_4_k_cu_35edccba_82214cuda3std3__45__cpo6cbeginE
	.align		8
        /*0038*/ 	.dword	_ZN39_INTERNAL_f6806004_4_k_cu_35edccba_82214cuda3std3__45__cpo4cendE
	.align		8
        /*0040*/ 	.dword	_ZN39_INTERNAL_f6806004_4_k_cu_35edccba_82214cuda3std3__441_GLOBAL__N__f6806004_4_k_cu_35edccba_82216ignoreE
	.align		8
        /*0048*/ 	.dword	_ZN39_INTERNAL_f6806004_4_k_cu_35edccba_82214cuda3std3__419piecewise_constructE
	.align		8
        /*0050*/ 	.dword	_ZN39_INTERNAL_f6806004_4_k_cu_35edccba_82214cuda3std3__48in_placeE
	.align		8
        /*0058*/ 	.dword	_ZN39_INTERNAL_f6806004_4_k_cu_35edccba_82214cuda3std6ranges3__45__cpo4swapE
	.align		8
        /*0060*/ 	.dword	_ZN39_INTERNAL_f6806004_4_k_cu_35edccba_82214cuda3std6ranges3__45__cpo9iter_moveE
	.align		8
        /*0068*/ 	.dword	_ZN39_INTERNAL_f6806004_4_k_cu_35edccba_82214cute7productE
	.align		8
        /*0070*/ 	.dword	_ZN39_INTERNAL_f6806004_4_k_cu_35edccba_82214cute1_E
	.align		8
        /*0078*/ 	.dword	$str$25
	.align		8
        /*0080*/ 	.dword	$str$26
	.align		8
        /*0088*/ 	.dword	$str$27
	.align		8
        /*0090*/ 	.dword	$str$28


//--------------------- .text._ZN7cutlass13device_kernelINS_4gemm6kernel13GemmUniversalIN4cute5tupleIJiiiiEEENS1_10collective13CollectiveMmaINS1_35MainloopSm100TmaUmmaWarpSpecializedILi3ELi2ELi2ENS5_IJNS4_1CILi1EEENSA_ILi2EEESB_EEEEENS5_IJNSA_ILi128EEENSA_ILi256EEENSA_ILi64EEEEEENS_12float_e5m2_tENS5_IJlSB_lEEESJ_SK_NS4_8TiledMMAINS4_8MMA_AtomIJNS4_10MMA_TraitsINS4_19SM100_MMA_F8F6F4_SSEJSJ_SJ_fSF_SG_NS4_17integral_constantINS4_4UMMA5MajorELSR_0EEESS_NSP_INSQ_7ScaleInELST_0EEESU_EEEEEENS4_6LayoutINS5_IJSB_SB_SB_EEENS5_IJNSA_ILi0EEESZ_SZ_EEEEENS5_IJNS4_10UnderscoreES12_S12_EEEEENS4_23SM90_TMA_LOAD_MULTICASTENS4_14ComposedLayoutINS4_7SwizzleILi2ELi4ELi3EEENS4_18smem_ptr_flag_bitsILi8EEENSX_INS5_IJNSA_ILi8EEESH_EEENS5_IJSH_SB_EEEEEEEvNS4_8identityENS4_13SM90_TMA_LOADES1F_vS1G_EENS_8epilogue10collective18CollectiveEpilogueINS1J_23Sm100TmaWarpSpecializedILi4ELi2ELi64ELb0ELb0EEEJSI_NS5_IJNSX_ISF_SB_EENSX_ISH_SB_EEEEESJ_SK_SJ_SK_NS1J_6fusion15FusionCallbacksIS1N_NS1R_17LinearCombinationISJ_fSJ_fLNS_15FloatRoundStyleE2EEESI_S1Q_JEEENS4_5SM1004TMEM4LOAD26SM100_TMEM_LOAD_32dp32b64xES1H_S1F_NS4_39AutoVectorizingCopyWithAssumedAlignmentILi128EEENS4_14SM90_TMA_STOREES1F_S22_S22_EEEvvEEEEvNT_6ParamsE --------------------------
	.section	.text._ZN7cutlass13device_kernelINS_4gemm6kernel13GemmUniversalIN4cute5tupleIJiiiiEEENS1_10collective13CollectiveMmaINS1_35MainloopSm100TmaUmmaWarpSpecializedILi3ELi2ELi2ENS5_IJNS4_1CILi1EEENSA_ILi2EEESB_EEEEENS5_IJNSA_ILi128EEENSA_ILi256EEENSA_ILi64EEEEEENS_12float_e5m2_tENS5_IJlSB_lEEESJ_SK_NS4_8TiledMMAINS4_8MMA_AtomIJNS4_10MMA_TraitsINS4_19SM100_MMA_F8F6F4_SSEJSJ_SJ_fSF_SG_NS4_17integral_constantINS4_4UMMA5MajorELSR_0EEESS_NSP_INSQ_7ScaleInELST_0EEESU_EEEEEENS4_6LayoutINS5_IJSB_SB_SB_EEENS5_IJNSA_ILi0EEESZ_SZ_EEEEENS5_IJNS4_10UnderscoreES12_S12_EEEEENS4_23SM90_TMA_LOAD_MULTICASTENS4_14ComposedLayoutINS4_7SwizzleILi2ELi4ELi3EEENS4_18smem_ptr_flag_bitsILi8EEENSX_INS5_IJNSA_ILi8EEESH_EEENS5_IJSH_SB_EEEEEEEvNS4_8identityENS4_13SM90_TMA_LOADES1F_vS1G_EENS_8epilogue10collective18CollectiveEpilogueINS1J_23Sm100TmaWarpSpecializedILi4ELi2ELi64ELb0ELb0EEEJSI_NS5_IJNSX_ISF_SB_EENSX_ISH_SB_EEEEESJ_SK_SJ_SK_NS1J_6fusion15FusionCallbacksIS1N_NS1R_17LinearCombinationISJ_fSJ_fLNS_15FloatRoundStyleE2EEESI_S1Q_JEEENS4_5SM1004TMEM4LOAD26SM100_TMEM_LOAD_32dp32b64xES1H_S1F_NS4_39AutoVectorizingCopyWithAssumedAlignmentILi128EEENS4_14SM90_TMA_STOREES1F_S22_S22_EEEvvEEEEvNT_6ParamsE,"ax",@progbits
	.align	128
.text._ZN7cutlass13device_kernelINS_4gemm6kernel13GemmUniversalIN4cute5tupleIJiiiiEEENS1_10collective13CollectiveMmaINS1_35MainloopSm100TmaUmmaWarpSpecializedILi3ELi2ELi2ENS5_IJNS4_1CILi1EEENSA_ILi2EEESB_EEEEENS5_IJNSA_ILi128EEENSA_ILi256EEENSA_ILi64EEEEEENS_12float_e5m2_tENS5_IJlSB_lEEESJ_SK_NS4_8TiledMMAINS4_8MMA_AtomIJNS4_10MMA_TraitsINS4_19SM100_MMA_F8F6F4_SSEJSJ_SJ_fSF_SG_NS4_17integral_constantINS4_4UMMA5MajorELSR_0EEESS_NSP_INSQ_7ScaleInELST_0EEESU_EEEEEENS4_6LayoutINS5_IJSB_SB_SB_EEENS5_IJNSA_ILi0EEESZ_SZ_EEEEENS5_IJNS4_10UnderscoreES12_S12_EEEEENS4_23SM90_TMA_LOAD_MULTICASTENS4_14ComposedLayoutINS4_7SwizzleILi2ELi4ELi3EEENS4_18smem_ptr_flag_bitsILi8EEENSX_INS5_IJNSA_ILi8EEESH_EEENS5_IJSH_SB_EEEEEEEvNS4_8identityENS4_13SM90_TMA_LOADES1F_vS1G_EENS_8epilogue10collective18CollectiveEpilogueINS1J_23Sm100TmaWarpSpecializedILi4ELi2ELi64ELb0ELb0EEEJSI_NS5_IJNSX_ISF_SB_EENSX_ISH_SB_EEEEESJ_SK_SJ_SK_NS1J_6fusion15FusionCallbacksIS1N_NS1R_17LinearCombinationISJ_fSJ_fLNS_15FloatRoundStyleE2EEESI_S1Q_JEEENS4_5SM1004TMEM4LOAD26SM100_TMEM_LOAD_32dp32b64xES1H_S1F_NS4_39AutoVectorizingCopyWithAssumedAlignmentILi128EEENS4_14SM90_TMA_STOREES1F_S22_S22_EEEvvEEEEvNT_6ParamsE:
        .type           _ZN7cutlass13device_kernelINS_4gemm6kernel13GemmUniversalIN4cute5tupleIJiiiiEEENS1_10collective13CollectiveMmaINS1_35MainloopSm100TmaUmmaWarpSpecializedILi3ELi2ELi2ENS5_IJNS4_1CILi1EEENSA_ILi2EEESB_EEEEENS5_IJNSA_ILi128EEENSA_ILi256EEENSA_ILi64EEEEEENS_12float_e5m2_tENS5_IJlSB_lEEESJ_SK_NS4_8TiledMMAINS4_8MMA_AtomIJNS4_10MMA_TraitsINS4_19SM100_MMA_F8F6F4_SSEJSJ_SJ_fSF_SG_NS4_17integral_constantINS4_4UMMA5MajorELSR_0EEESS_NSP_INSQ_7ScaleInELST_0EEESU_EEEEEENS4_6LayoutINS5_IJSB_SB_SB_EEENS5_IJNSA_ILi0EEESZ_SZ_EEEEENS5_IJNS4_10UnderscoreES12_S12_EEEEENS4_23SM90_TMA_LOAD_MULTICASTENS4_14ComposedLayoutINS4_7SwizzleILi2ELi4ELi3EEENS4_18smem_ptr_flag_bitsILi8EEENSX_INS5_IJNSA_ILi8EEESH_EEENS5_IJSH_SB_EEEEEEEvNS4_8identityENS4_13SM90_TMA_LOADES1F_vS1G_EENS_8epilogue10collective18CollectiveEpilogueINS1J_23Sm100TmaWarpSpecializedILi4ELi2ELi64ELb0ELb0EEEJSI_NS5_IJNSX_ISF_SB_EENSX_ISH_SB_EEEEESJ_SK_SJ_SK_NS1J_6fusion15FusionCallbacksIS1N_NS1R_17LinearCombinationISJ_fSJ_fLNS_15FloatRoundStyleE2EEESI_S1Q_JEEENS4_5SM1004TMEM4LOAD26SM100_TMEM_LOAD_32dp32b64xES1H_S1F_NS4_39AutoVectorizingCopyWithAssumedAlignmentILi128EEENS4_14SM90_TMA_STOREES1F_S22_S22_EEEvvEEEEvNT_6ParamsE,@function
        .size           _ZN7cutlass13device_kernelINS_4gemm6kernel13GemmUniversalIN4cute5tupleIJiiiiEEENS1_10collective13CollectiveMmaINS1_35MainloopSm100TmaUmmaWarpSpecializedILi3ELi2ELi2ENS5_IJNS4_1CILi1EEENSA_ILi2EEESB_EEEEENS5_IJNSA_ILi128EEENSA_ILi256EEENSA_ILi64EEEEEENS_12float_e5m2_tENS5_IJlSB_lEEESJ_SK_NS4_8TiledMMAINS4_8MMA_AtomIJNS4_10MMA_TraitsINS4_19SM100_MMA_F8F6F4_SSEJSJ_SJ_fSF_SG_NS4_17integral_constantINS4_4UMMA5MajorELSR_0EEESS_NSP_INSQ_7ScaleInELST_0EEESU_EEEEEENS4_6LayoutINS5_IJSB_SB_SB_EEENS5_IJNSA_ILi0EEESZ_SZ_EEEEENS5_IJNS4_10UnderscoreES12_S12_EEEEENS4_23SM90_TMA_LOAD_MULTICASTENS4_14ComposedLayoutINS4_7SwizzleILi2ELi4ELi3EEENS4_18smem_ptr_flag_bitsILi8EEENSX_INS5_IJNSA_ILi8EEESH_EEENS5_IJSH_SB_EEEEEEEvNS4_8identityENS4_13SM90_TMA_LOADES1F_vS1G_EENS_8epilogue10collective18CollectiveEpilogueINS1J_23Sm100TmaWarpSpecializedILi4ELi2ELi64ELb0ELb0EEEJSI_NS5_IJNSX_ISF_SB_EENSX_ISH_SB_EEEEESJ_SK_SJ_SK_NS1J_6fusion15FusionCallbacksIS1N_NS1R_17LinearCombinationISJ_fSJ_fLNS_15FloatRoundStyleE2EEESI_S1Q_JEEENS4_5SM1004TMEM4LOAD26SM100_TMEM_LOAD_32dp32b64xES1H_S1F_NS4_39AutoVectorizingCopyWithAssumedAlignmentILi128EEENS4_14SM90_TMA_STOREES1F_S22_S22_EEEvvEEEEvNT_6ParamsE,(.L_x_171 - _ZN7cutlass13device_kernelINS_4gemm6kernel13GemmUniversalIN4cute5tupleIJiiiiEEENS1_10collective13CollectiveMmaINS1_35MainloopSm100TmaUmmaWarpSpecializedILi3ELi2ELi2ENS5_IJNS4_1CILi1EEENSA_ILi2EEESB_EEEEENS5_IJNSA_ILi128EEENSA_ILi256EEENSA_ILi64EEEEEENS_12float_e5m2_tENS5_IJlSB_lEEESJ_SK_NS4_8TiledMMAINS4_8MMA_AtomIJNS4_10MMA_TraitsINS4_19SM100_MMA_F8F6F4_SSEJSJ_SJ_fSF_SG_NS4_17integral_constantINS4_4UMMA5MajorELSR_0EEESS_NSP_INSQ_7ScaleInELST_0EEESU_EEEEEENS4_6LayoutINS5_IJSB_SB_SB_EEENS5_IJNSA_ILi0EEESZ_SZ_EEEEENS5_IJNS4_10UnderscoreES12_S12_EEEEENS4_23SM90_TMA_LOAD_MULTICASTENS4_14ComposedLayoutINS4_7SwizzleILi2ELi4ELi3EEENS4_18smem_ptr_flag_bitsILi8EEENSX_INS5_IJNSA_ILi8EEESH_EEENS5_IJSH_SB_EEEEEEEvNS4_8identityENS4_13SM90_TMA_LOADES1F_vS1G_EENS_8epilogue10collective18CollectiveEpilogueINS1J_23Sm100TmaWarpSpecializedILi4ELi2ELi64ELb0ELb0EEEJSI_NS5_IJNSX_ISF_SB_EENSX_ISH_SB_EEEEESJ_SK_SJ_SK_NS1J_6fusion15FusionCallbacksIS1N_NS1R_17LinearCombinationISJ_fSJ_fLNS_15FloatRoundStyleE2EEESI_S1Q_JEEENS4_5SM1004TMEM4LOAD26SM100_TMEM_LOAD_32dp32b64xES1H_S1F_NS4_39AutoVectorizingCopyWithAssumedAlignmentILi128EEENS4_14SM90_TMA_STOREES1F_S22_S22_EEEvvEEEEvNT_6ParamsE)
        .other          _ZN7cutlass13device_kernelINS_4gemm6kernel13GemmUniversalIN4cute5tupleIJiiiiEEENS1_10collective13CollectiveMmaINS1_35MainloopSm100TmaUmmaWarpSpecializedILi3ELi2ELi2ENS5_IJNS4_1CILi1EEENSA_ILi2EEESB_EEEEENS5_IJNSA_ILi128EEENSA_ILi256EEENSA_ILi64EEEEEENS_12float_e5m2_tENS5_IJlSB_lEEESJ_SK_NS4_8TiledMMAINS4_8MMA_AtomIJNS4_10MMA_TraitsINS4_19SM100_MMA_F8F6F4_SSEJSJ_SJ_fSF_SG_NS4_17integral_constantINS4_4UMMA5MajorELSR_0EEESS_NSP_INSQ_7ScaleInELST_0EEESU_EEEEEENS4_6LayoutINS5_IJSB_SB_SB_EEENS5_IJNSA_ILi0EEESZ_SZ_EEEEENS5_IJNS4_10UnderscoreES12_S12_EEEEENS4_23SM90_TMA_LOAD_MULTICASTENS4_14ComposedLayoutINS4_7SwizzleILi2ELi4ELi3EEENS4_18smem_ptr_flag_bitsILi8EEENSX_INS5_IJNSA_ILi8EEESH_EEENS5_IJSH_SB_EEEEEEEvNS4_8identityENS4_13SM90_TMA_LOADES1F_vS1G_EENS_8epilogue10collective18CollectiveEpilogueINS1J_23Sm100TmaWarpSpecializedILi4ELi2ELi64ELb0ELb0EEEJSI_NS5_IJNSX_ISF_SB_EENSX_ISH_SB_EEEEESJ_SK_SJ_SK_NS1J_6fusion15FusionCallbacksIS1N_NS1R_17LinearCombinationISJ_fSJ_fLNS_15FloatRoundStyleE2EEESI_S1Q_JEEENS4_5SM1004TMEM4LOAD26SM100_TMEM_LOAD_32dp32b64xES1H_S1F_NS4_39AutoVectorizingCopyWithAssumedAlignmentILi128EEENS4_14SM90_TMA_STOREES1F_S22_S22_EEEvvEEEEvNT_6ParamsE,@"STO_CUDA_ENTRY STV_DEFAULT"
_ZN7cutlass13device_kernelINS_4gemm6kernel13GemmUniversalIN4cute5tupleIJiiiiEEENS1_10collective13CollectiveMmaINS1_35MainloopSm100TmaUmmaWarpSpecializedILi3ELi2ELi2ENS5_IJNS4_1CILi1EEENSA_ILi2EEESB_EEEEENS5_IJNSA_ILi128EEENSA_ILi256EEENSA_ILi64EEEEEENS_12float_e5m2_tENS5_IJlSB_lEEESJ_SK_NS4_8TiledMMAINS4_8MMA_AtomIJNS4_10MMA_TraitsINS4_19SM100_MMA_F8F6F4_SSEJSJ_SJ_fSF_SG_NS4_17integral_constantINS4_4UMMA5MajorELSR_0EEESS_NSP_INSQ_7ScaleInELST_0EEESU_EEEEEENS4_6LayoutINS5_IJSB_SB_SB_EEENS5_IJNSA_ILi0EEESZ_SZ_EEEEENS5_IJNS4_10UnderscoreES12_S12_EEEEENS4_23SM90_TMA_LOAD_MULTICASTENS4_14ComposedLayoutINS4_7SwizzleILi2ELi4ELi3EEENS4_18smem_ptr_flag_bitsILi8EEENSX_INS5_IJNSA_ILi8EEESH_EEENS5_IJSH_SB_EEEEEEEvNS4_8identityENS4_13SM90_TMA_LOADES1F_vS1G_EENS_8epilogue10collective18CollectiveEpilogueINS1J_23Sm100TmaWarpSpecializedILi4ELi2ELi64ELb0ELb0EEEJSI_NS5_IJNSX_ISF_SB_EENSX_ISH_SB_EEEEESJ_SK_SJ_SK_NS1J_6fusion15FusionCallbacksIS1N_NS1R_17LinearCombinationISJ_fSJ_fLNS_15FloatRoundStyleE2EEESI_S1Q_JEEENS4_5SM1004TMEM4LOAD26SM100_TMEM_LOAD_32dp32b64xES1H_S1F_NS4_39AutoVectorizingCopyWithAssumedAlignmentILi128EEENS4_14SM90_TMA_STOREES1F_S22_S22_EEEvvEEEEvNT_6ParamsE:
[----:B------:R-:W1:Y:S01]  /*0000*/  LDC R1, c[0x0][0x37c] ;  /* 0x0000df00ff017b82 */ /* 0x000e620000000800 */
[----:B------:R-:W2:Y:S01]  /*0010*/  S2R R170, SR_TID.X ;  /* 0x0000000000aa7919 */ /* 0x000ea20000002100 */
[----:B------:R-:W3:Y:S01]  /*0020*/  LDCU.64 UR8, c[0x0][0x890] ;  /* 0x00011200ff0877ac */ /* 0x000ee20008000a00 */
[----:B------:R-:W-:Y:S02]  /*0030*/  PRMT R158, RZ, 0x7610, R158 ;  /* 0x00007610ff9e7816 */ /* 0x000fe4000000009e */
[----:B------:R-:W-:Y:S01]  /*0040*/  ELECT P3, URZ, PT ;  /* 0x0000000000ff782f */ /* 0x000fe20003860000 */
[----:B---3--:R-:W-:-:S04]  /*0050*/  UISETP.NE.U32.AND UP0, UPT, UR8, URZ, UPT ;  /* 0x000000ff0800728c */ /* 0x008fc8000bf05070 */
[----:B------:R-:W-:Y:S01]  /*0060*/  UISETP.NE.AND.EX UP0, UPT, UR9, URZ, UPT, UP0 ;  /* 0x000000ff0900728c */ /* 0x000fe2000bf05300 */
[----:B--2---:R-:W-:-:S05]  /*0070*/  SHF.R.U32.HI R159, RZ, 0x5, R170 ;  /* 0x00000005ff9f7819 */ /* 0x004fca00000116aa */
[----:B------:R-:W2:Y:S02]  /*0080*/  SHFL.IDX PT, R0, R159, RZ, 0x1f ;  /* 0x00001fff9f007589 */ /* 0x000ea400000e0000 */
[----:B--2---:R-:W-:Y:S01]  /*0090*/  R2UR UR17, R0 ;  /* 0x00000000001172ca */ /* 0x004fe200000e0000 */
[----:B-1----:R-:W-:-:S14]  /*00a0*/  BRA.U UP0, `(.L_x_0) ;  /* 0x0000000100307547 */ /* 0x002fdc000b800000 */
[----:B------:R-:W1:Y:S02]  /*00b0*/  LDCU.64 UR4, c[0x0][0x888] ;  /* 0x00011100ff0477ac */ /* 0x000e640008000a00 */
[----:B-1----:R-:W-:-:S04]  /*00c0*/  UISETP.NE.U32.AND UP0, UPT, UR4, URZ, UPT ;  /* 0x000000ff0400728c */ /* 0x002fc8000bf05070 */
[----:B------:R-:W-:-:S09]  /*00d0*/  UISETP.NE.AND.EX UP0, UPT, UR5, URZ, UPT, UP0 ;  /* 0x000000ff0500728c */ /* 0x000fd2000bf05300 */
[----:B------:R-:W-:Y:S05]  /*00e0*/  BRA.U !UP0, `(.L_x_1) ;  /* 0x0000000108147547 */ /* 0x000fea000b800000 */
[----:B------:R-:W1:Y:S01]  /*00f0*/  LDC.64 R2, c[0x0][0x888] ;  /* 0x00022200ff027b82 */ /* 0x000e620000000a00 */
[----:B------:R-:W1:Y:S02]  /*0100*/  LDCU.64 UR4, c[0x0][0x358] ;  /* 0x00006b00ff0477ac */ /* 0x000e640008000a00 */
[----:B-1----:R1:W5:Y:S01]  /*0110*/  LDG.E R73, desc[UR4][R2.64] ;  /* 0x0000000402497981 */ /* 0x002362000c1e1900 */
[----:B------:R-:W-:Y:S01]  /*0120*/  HFMA2 R158, -RZ, RZ, 0, 5.9604644775390625e-08 ;  /* 0x00000001ff9e7431 */ /* 0x000fe200000001ff */
[----:B------:R-:W-:Y:S05]  /*0130*/  BRA `(.L_x_0) ;  /* 0x00000000000c7947 */ /* 0x000fea0003800000 */
.L_x_1:
[----:B------:R-:W1:Y:S01]  /*0140*/  LDCU UR4, c[0x0][0x880] ;  /* 0x00011000ff0477ac */ /* 0x000e620008000800 */
[----:B------:R-:W-:Y:S01]  /*0150*/  HFMA2 R158, -RZ, RZ, 0, 5.9604644775390625e-08 ;  /* 0x00000001ff9e7431 */ /* 0x000fe200000001ff */
[----:B-1----:R-:W-:-:S07]  /*0160*/  MOV R73, UR4 ;  /* 0x0000000400497c02 */ /* 0x002fce0008000f00 */
.L_x_0:
[----:B------:R-:W2:Y:S02]  /*0170*/  LDCU.64 UR4, c[0x0][0x8b0] ;  /* 0x00011600ff0477ac */ /* 0x000ea40008000a00 */
[----:B--2---:R-:W-:-:S04]  /*0180*/  UISETP.NE.U32.AND UP0, UPT, UR4, URZ, UPT ;  /* 0x000000ff0400728c */ /* 0x004fc8000bf05070 */
[----:B------:R-:W-:-:S09]  /*0190*/  UISETP.NE.AND.EX UP0, UPT, UR5, URZ, UPT, UP0 ;  /* 0x000000ff0500728c */ /* 0x000fd2000bf05300 */
[----:B------:R-:W-:Y:S05]  /*01a0*/  BRA.U UP0, `(.L_x_2) ;  /* 0x0000000100287547 */ /* 0x000fea000b800000 */
[----:B------:R-:W2:Y:S02]  /*01b0*/  LDCU.64 UR4, c[0x0][0x8a8] ;  /* 0x00011500ff0477ac */ /* 0x000ea40008000a00 */
[----:B--2---:R-:W-:-:S04]  /*01c0*/  UISETP.NE.U32.AND UP0, UPT, UR4, URZ, UPT ;  /* 0x000000ff0400728c */ /* 0x004fc8000bf05070 */
[----:B------:R-:W-:-:S09]  /*01d0*/  UISETP.NE.AND.EX UP0, UPT, UR5, URZ, UPT, UP0 ;  /* 0x000000ff0500728c */ /* 0x000fd2000bf05300 */
[----:B------:R-:W-:Y:S05]  /*01e0*/  BRA.U !UP0, `(.L_x_3) ;  /* 0x0000000108107547 */ /* 0x000fea000b800000 */
[----:B------:R-:W2:Y:S01]  /*01f0*/  LDC.64 R70, c[0x0][0x8a8] ;  /* 0x00022a00ff467b82 */ /* 0x000ea20000000a00 */
[----:B------:R-:W2:Y:S02]  /*0200*/  LDCU.64 UR4, c[0x0][0x358] ;  /* 0x00006b00ff0477ac */ /* 0x000ea40008000a00 */
[----:B--2---:R2:W5:Y:S01]  /*0210*/  LDG.E R70, desc[UR4][R70.64] ;  /* 0x0000000446467981 */ /* 0x004562000c1e1900 */
[----:B------:R-:W-:Y:S05]  /*0220*/  BRA `(.L_x_2) ;  /* 0x0000000000087947 */ /* 0x000fea0003800000 */
.L_x_3:
[----:B------:R-:W2:Y:S02]  /*0230*/  LDCU UR4, c[0x0][0x8a0] ;  /* 0x00011400ff0477ac */ /* 0x000ea40008000800 */
[----:B--2---:R-:W-:Y:S02]  /*0240*/  MOV R70, UR4 ;  /* 0x0000000400467c02 */ /* 0x004fe40008000f00 */
.L_x_2:
[----:B------:R-:W-:Y:S01]  /*0250*/  IMAD.U32 R0, RZ, RZ, UR17 ;  /* 0x00000011ff007e24 */ /* 0x000fe2000f8e00ff */
[----:B------:R-:W-:Y:S04]  /*0260*/  BSSY.RECONVERGENT B0, `(.L_x_4) ;  /* 0x000000c000007945 */ /* 0x000fe80003800200 */
[C---:B------:R-:W-:Y:S02]  /*0270*/  ISETP.NE.OR P1, PT, R0.reuse, 0x1, !P3 ;  /* 0x000000010000780c */ /* 0x040fe40005f25670 */
[----:B------:R-:W-:-:S11]  /*0280*/  ISETP.NE.OR P0, PT, R0, 0x3, !P3 ;  /* 0x000000030000780c */ /* 0x000fd60005f05670 */
[----:B------:R-:W-:Y:S05]  /*0290*/  @P1 BRA `(.L_x_5) ;  /* 0x0000000000201947 */ /* 0x000fea0003800000 */
[----:B------:R-:W3:Y:S02]  /*02a0*/  LDCU.64 UR4, c[0x0][0x348] ;  /* 0x00006900ff0477ac */ /* 0x000ee40008000a00 */
[----:B---3--:R-:W-:Y:S02]  /*02b0*/  UIADD3 UR6, UP1, UPT, UR4, 0x80, URZ ;  /* 0x0000008004067890 */ /* 0x008fe4000ff3e0ff */
[----:B------:R-:W-:Y:S02]  /*02c0*/  UIADD3 UR4, UP0, UPT, UR4, 0x180, URZ ;  /* 0x0000018004047890 */ /* 0x000fe4000ff1e0ff */
[----:B------:R-:W-:Y:S02]  /*02d0*/  UIADD3.X UR7, UPT, UPT, URZ, UR5, URZ, UP1, !UPT ;  /* 0x00000005ff077290 */ /* 0x000fe40008ffe4ff */
[----:B------:R-:W-:-:S07]  /*02e0*/  UIADD3.X UR5, UPT, UPT, URZ, UR5, URZ, UP0, !UPT ;  /* 0x00000005ff057290 */ /* 0x000fce00087fe4ff */
[----:B------:R3:W-:Y:S02]  /*02f0*/  UTMACCTL.PF [UR6] ;  /* 0x00000000060079b9 */ /* 0x0007e40008040000 */
[----:B------:R3:W-:Y:S02]  /*0300*/  UTMACCTL.PF [UR4] ;  /* 0x00000000040079b9 */ /* 0x0007e40008040000 */
[----:B---3--:R-:W-:Y:S01]  /*0310*/  NOP ;  /* 0x0000000000007918 */ /* 0x008fe20000000000 */
.L_x_5:
[----:B------:R-:W-:Y:S05]  /*0320*/  BSYNC.RECONVERGENT B0 ;  /* 0x0000000000007941 */ /* 0x000fea0003800200 */
.L_x_4:
[----:B------:R-:W-:Y:S04]  /*0330*/  BSSY.RECONVERGENT B0, `(.L_x_6) ;  /* 0x000000a000007945 */ /* 0x000fe80003800200 */
        /* <DEDUP_REMOVED lines=9> */
.L_x_7:
[----:B------:R-:W-:Y:S05]  /*03d0*/  BSYNC.RECONVERGENT B0 ;  /* 0x0000000000007941 */ /* 0x000fea0003800200 */
.L_x_6:
[----:B------:R-:W3:Y:S01]  /*03e0*/  LDCU.64 UR4, c[0x0][0x888] ;  /* 0x00011100ff0477ac */ /* 0x000ee20008000a00 */
[----:B------:R-:W-:Y:S02]  /*03f0*/  UISETP.EQ.U32.AND UP1, UPT, UR8, URZ, UPT ;  /* 0x000000ff0800728c */ /* 0x000fe4000bf22070 */
[----:B------:R-:W-:Y:S02]  /*0400*/  UPLOP3.LUT UP3, UPT, UPT, UPT, UPT, 0x80, 0x8 ;  /* 0x000000000008789c */ /* 0x000fe40003f6f070 */
[----:B---3--:R-:W-:-:S04]  /*0410*/  UISETP.NE.U32.AND UP0, UPT, UR4, URZ, UPT ;  /* 0x000000ff0400728c */ /* 0x008fc8000bf05070 */
[----:B------:R-:W-:-:S04]  /*0420*/  UISETP.NE.AND.EX UP0, UPT, UR5, URZ, UPT, UP0 ;  /* 0x000000ff0500728c */ /* 0x000fc8000bf05300 */
[----:B------:R-:W-:-:S04]  /*0430*/  UISETP.EQ.OR.EX UP2, UPT, UR9, URZ, !UP0, UP1 ;  /* 0x000000ff0900728c */ /* 0x000fc8000c742710 */
[----:B------:R-:W-:-:S06]  /*0440*/  UP2UR UR4, UPR, URZ, 0x4 ;  /* 0x00000004ff047883 */ /* 0x000fcc0008000000 */
[----:B------:R-:W-:Y:S01]  /*0450*/  MOV R161, UR4 ;  /* 0x0000000400a17c02 */ /* 0x000fe20008000f00 */
[----:B------:R-:W-:Y:S06]  /*0460*/  BRA.U !UP2, `(.L_x_8) ;  /* 0x000000010a207547 */ /* 0x000fec000b800000 */
[----:B------:R-:W-:Y:S01]  /*0470*/  UISETP.NE.U32.AND UP1, UPT, UR8, URZ, UPT ;  /* 0x000000ff0800728c */ /* 0x000fe2000bf25070 */
[----:B-----5:R-:W-:Y:S01]  /*0480*/  FSETP.NEU.AND P0, PT, R73, RZ, PT ;  /* 0x000000ff4900720b */ /* 0x020fe20003f0d000 */
[----:B------:R-:W-:Y:S02]  /*0490*/  USEL UR4, URZ, 0xffffffff, UP0 ;  /* 0xffffffffff047887 */ /* 0x000fe40008000000 */
[----:B------:R-:W-:-:S10]  /*04a0*/  UISETP.NE.AND.EX UP1, UPT, UR9, URZ, UPT, UP1 ;  /* 0x000000ff0900728c */ /* 0x000fd4000bf25310 */
[----:B------:R-:W-:Y:S01]  /*04b0*/  VOTEU.ANY UP0, P0 ;  /* 0x0000000000ff7886 */ /* 0x000fe20000000100 */
[----:B------:R-:W-:-:S04]  /*04c0*/  @!UP1 USEL UR4, URZ, 0xffffffff, UP0 ;  /* 0xffffffffff049887 */ /* 0x000fc80008000000 */
[----:B------:R-:W-:-:S04]  /*04d0*/  ULOP3.LUT UR4, UR4, 0x1, URZ, 0xc0, !UPT ;  /* 0x0000000104047892 */ /* 0x000fc8000f8ec0ff */
[----:B------:R-:W-:-:S11]  /*04e0*/  UISETP.NE.U32.AND UP3, UPT, UR4, 0x1, UPT ;  /* 0x000000010400788c */ /* 0x000fd6000bf65070 */
.L_x_8:
[----:B-1----:R-:W1:Y:S01]  /*04f0*/  SHFL.IDX PT, R2, R159, RZ, 0x1f ;  /* 0x00001fff9f027589 */ /* 0x002e6200000e0000 */
[----:B------:R-:W-:-:S04]  /*0500*/  UISETP.NE.AND UP0, UPT, UR17, 0x2, UPT ;  /* 0x000000021100788c */ /* 0x000fc8000bf05270 */
[----:B------:R-:W-:Y:S01]  /*0510*/  USEL UR48, URZ, 0x1, UP0 ;  /* 0x00000001ff307887 */ /* 0x000fe20008000000 */
[----:B-1----:R-:W-:-:S13]  /*0520*/  ISETP.NE.AND P0, PT, R2, RZ, PT ;  /* 0x000000ff0200720c */ /* 0x002fda0003f05270 */
[----:B------:R-:W-:Y:S05]  /*0530*/  @P0 BRA `(.L_x_9) ;  /* 0x0000000000500947 */ /* 0x000fea0003800000 */
[----:B------:R-:W1:Y:S01]  /*0540*/  S2UR UR4, SR_CgaCtaId ;  /* 0x00000000000479c3 */ /* 0x000e620000008800 */
[----:B------:R-:W-:Y:S01]  /*0550*/  UMOV UR5, 0x400 ;  /* 0x0000040000057882 */ /* 0x000fe20000000000 */
[----:B------:R-:W-:Y:S01]  /*0560*/  UMOV UR8, 0x1 ;  /* 0x0000000100087882 */ /* 0x000fe20000000000 */
[----:B------:R-:W-:Y:S01]  /*0570*/  UMOV UR6, 0x2 ;  /* 0x0000000200067882 */ /* 0x000fe20000000000 */
[----:B------:R-:W-:-:S04]  /*0580*/  UIADD3 UR8, UPT, UPT, -UR8, 0x100000, URZ ;  /* 0x0010000008087890 */ /* 0x000fc8000fffe1ff */
[----:B------:R-:W-:Y:S02]  /*0590*/  USHF.L.U32 UR9, UR8, 0xb, URZ ;  /* 0x0000000b08097899 */ /* 0x000fe400080006ff */
[----:B------:R-:W-:Y:S02]  /*05a0*/  USHF.L.U32 UR8, UR8, 0x1, URZ ;  /* 0x0000000108087899 */ /* 0x000fe400080006ff */
[----:B------:R-:W-:-:S04]  /*05b0*/  UIADD3 UR6, UPT, UPT, -UR6, 0x100000, URZ ;  /* 0x0010000006067890 */ /* 0x000fc8000fffe1ff */
[----:B------:R-:W-:Y:S02]  /*05c0*/  USHF.L.U32 UR7, UR6, 0xb, URZ ;  /* 0x0000000b06077899 */ /* 0x000fe400080006ff */
[----:B------:R-:W-:Y:S01]  /*05d0*/  USHF.L.U32 UR6, UR6, 0x1, URZ ;  /* 0x0000000106067899 */ /* 0x000fe200080006ff */
[----:B------:R-:W-:Y:S01]  /*05e0*/  ELECT P0, URZ, PT ;  /* 0x0000000000ff782f */ /* 0x000fe20003800000 */
[----:B-1----:R-:W-:Y:S01]  /*05f0*/  ULEA UR4, UR4, UR5, 0x18 ;  /* 0x0000000504047291 */ /* 0x002fe2000f8ec0ff */
[----:B------:R-:W1:Y:S11]  /*0600*/  FENCE.VIEW.ASYNC.S ;  /* 0x00000000000073c6 */ /* 0x000e760000000000 */
[----:B-1----:R1:W3:Y:S01]  /*0610*/  SYNCS.EXCH.64 URZ, [UR4], UR8 ;  /* 0x0000000804ff75b2 */ /* 0x0022e20008000100 */
[----:B------:R1:W4:Y:S01]  /*0620*/  SYNCS.EXCH.64 URZ, [UR4+0x18], UR6 ;  /* 0x0000180604ff75b2 */ /* 0x0003220008000100 */
[----:B------:R1:W1:Y:S01]  /*0630*/  SYNCS.EXCH.64 URZ, [UR4+0x8], UR8 ;  /* 0x0000080804ff75b2 */ /* 0x0002620008000100 */
[----:B------:R1:W1:Y:S01]  /*0640*/  SYNCS.EXCH.64 URZ, [UR4+0x20], UR6 ;  /* 0x0000200604ff75b2 */ /* 0x0002620008000100 */
[----:B------:R1:W1:Y:S01]  /*0650*/  SYNCS.EXCH.64 URZ, [UR4+0x10], UR8 ;  /* 0x0000100804ff75b2 */ /* 0x0002620008000100 */
[----:B------:R1:W1:Y:S01]  /*0660*/  SYNCS.EXCH.64 URZ, [UR4+0x28], UR6 ;  /* 0x0000280604ff75b2 */ /* 0x0002620008000100 */
[----:B------:R-:W-:Y:S01]  /*0670*/  NOP ;  /* 0x0000000000007918 */ /* 0x000fe20000000000 */
.L_x_9:
[----:B------:R-:W2:Y:S01]  /*0680*/  SHFL.IDX PT, R2, R159, RZ, 0x1f ;  /* 0x00001fff9f027589 */ /* 0x000ea200000e0000 */
[----:B------:R-:W-:Y:S01]  /*0690*/  NOP ;  /* 0x0000000000007918 */ /* 0x000fe20000000000 */
[----:B--2---:R-:W-:-:S13]  /*06a0*/  ISETP.NE.AND P0, PT, R2, 0x1, PT ;  /* 0x000000010200780c */ /* 0x004fda0003f05270 */
[----:B------:R-:W-:Y:S05]  /*06b0*/  @P0 BRA `(.L_x_10) ;  /* 0x0000000000580947 */ /* 0x000fea0003800000 */
[----:B-1----:R-:W1:Y:S01]  /*06c0*/  S2UR UR4, SR_CgaCtaId ;  /* 0x00000000000479c3 */ /* 0x002e620000008800 */
        /* <DEDUP_REMOVED lines=12> */
[----:B-1----:R2:W1:Y:S01]  /*0790*/  SYNCS.EXCH.64 URZ, [UR4+0x30], UR8 ;  /* 0x0000300804ff75b2 */ /* 0x0024620008000100 */
[----:B------:R2:W1:Y:S01]  /*07a0*/  SYNCS.EXCH.64 URZ, [UR4+0x50], UR6 ;  /* 0x0000500604ff75b2 */ /* 0x0004620008000100 */
[----:B------:R2:W1:Y:S01]  /*07b0*/  SYNCS.EXCH.64 URZ, [UR4+0x38], UR8 ;  /* 0x0000380804ff75b2 */ /* 0x0004620008000100 */
[----:B------:R2:W1:Y:S01]  /*07c0*/  SYNCS.EXCH.64 URZ, [UR4+0x58], UR6 ;  /* 0x0000580604ff75b2 */ /* 0x0004620008000100 */
[----:B------:R2:W1:Y:S01]  /*07d0*/  SYNCS.EXCH.64 URZ, [UR4+0x40], UR8 ;  /* 0x0000400804ff75b2 */ /* 0x0004620008000100 */
[----:B------:R2:W1:Y:S01]  /*07e0*/  SYNCS.EXCH.64 URZ, [UR4+0x60], UR6 ;  /* 0x0000600604ff75b2 */ /* 0x0004620008000100 */
[----:B------:R2:W1:Y:S01]  /*07f0*/  SYNCS.EXCH.64 URZ, [UR4+0x48], UR8 ;  /* 0x0000480804ff75b2 */ /* 0x0004620008000100 */
[----:B------:R2:W1:Y:S02]  /*0800*/  SYNCS.EXCH.64 URZ, [UR4+0x68], UR6 ;  /* 0x0000680604ff75b2 */ /* 0x0004640008000100 */
[----:B--2---:R-:W-:Y:S01]  /*0810*/  NOP ;  /* 0x0000000000007918 */ /* 0x004fe20000000000 */
.L_x_10:
[----:B------:R-:W2:Y:S01]  /*0820*/  SHFL.IDX PT, R2, R159, RZ, 0x1f ;  /* 0x00001fff9f027589 */ /* 0x000ea200000e0000 */
[----:B------:R-:W-:Y:S01]  /*0830*/  NOP ;  /* 0x0000000000007918 */ /* 0x000fe20000000000 */
[----:B--2---:R-:W-:-:S13]  /*0840*/  ISETP.NE.AND P0, PT, R2, 0x3, PT ;  /* 0x000000030200780c */ /* 0x004fda0003f05270 */
[----:B------:R-:W-:Y:S05]  /*0850*/  @P0 BRA `(.L_x_11) ;  /* 0x0000000000300947 */ /* 0x000fea0003800000 */
[----:B-1----:R-:W1:Y:S01]  /*0860*/  S2UR UR6, SR_CgaCtaId ;  /* 0x00000000000679c3 */ /* 0x002e620000008800 */
[----:B------:R-:W-:Y:S01]  /*0870*/  UMOV UR4, 0x400 ;  /* 0x0000040000047882 */ /* 0x000fe20000000000 */
[----:B------:R-:W-:Y:S01]  /*0880*/  UMOV UR5, 0x20 ;  /* 0x0000002000057882 */ /* 0x000fe20000000000 */
[----:B------:R-:W-:Y:S01]  /*0890*/  ELECT P0, URZ, PT ;  /* 0x0000000000ff782f */ /* 0x000fe20003800000 */
[----:B-1----:R-:W-:Y:S02]  /*08a0*/  ULEA UR6, UR6, UR4, 0x18 ;  /* 0x0000000406067291 */ /* 0x002fe4000f8ec0ff */
[----:B------:R-:W-:-:S04]  /*08b0*/  UIADD3 UR4, UPT, UPT, -UR5, 0x100000, URZ ;  /* 0x0010000005047890 */ /* 0x000fc8000fffe1ff */
[----:B------:R-:W-:Y:S02]  /*08c0*/  USHF.L.U32 UR5, UR4, 0xb, URZ ;  /* 0x0000000b04057899 */ /* 0x000fe400080006ff */
[----:B------:R-:W-:Y:S01]  /*08d0*/  USHF.L.U32 UR4, UR4, 0x1, URZ ;  /* 0x0000000104047899 */ /* 0x000fe200080006ff */
[----:B------:R-:W1:Y:S11]  /*08e0*/  FENCE.VIEW.ASYNC.S ;  /* 0x00000000000073c6 */ /* 0x000e760000000000 */
[----:B-1----:R2:W1:Y:S01]  /*08f0*/  SYNCS.EXCH.64 URZ, [UR6+0x70], UR4 ;  /* 0x0000700406ff75b2 */ /* 0x0024620008000100 */
[----:B------:R2:W1:Y:S02]  /*0900*/  SYNCS.EXCH.64 URZ, [UR6+0x78], UR4 ;  /* 0x0000780406ff75b2 */ /* 0x0004640008000100 */
[----:B--2---:R-:W-:Y:S01]  /*0910*/  NOP ;  /* 0x0000000000007918 */ /* 0x004fe20000000000 */
.L_x_11:
[----:B------:R-:W2:Y:S01]  /*0920*/  SHFL.IDX PT, R2, R159, RZ, 0x1f ;  /* 0x00001fff9f027589 */ /* 0x000ea200000e0000 */
[----:B------:R-:W-:Y:S01]  /*0930*/  NOP ;  /* 0x0000000000007918 */ /* 0x000fe20000000000 */
[----:B--2---:R-:W-:-:S13]  /*0940*/  ISETP.NE.AND P0, PT, R2, 0x4, PT ;  /* 0x000000040200780c */ /* 0x004fda0003f05270 */
[----:B------:R-:W-:Y:S05]  /*0950*/  @P0 BRA `(.L_x_12) ;  /* 0x00000000004c0947 */ /* 0x000fea0003800000 */
[----:B-1----:R-:W1:Y:S01]  /*0960*/  S2UR UR6, SR_CgaCtaId ;  /* 0x00000000000679c3 */ /* 0x002e620000008800 */
[----:B------:R-:W-:Y:S01]  /*0970*/  UMOV UR4, 0x1e0 ;  /* 0x000001e000047882 */ /* 0x000fe20000000000 */
[----:B------:R-:W-:Y:S01]  /*0980*/  UMOV UR5, 0x400 ;  /* 0x0000040000057882 */ /* 0x000fe20000000000 */
[----:B------:R-:W-:Y:S01]  /*0990*/  USEL UR4, UR4, 0x1a0, UP3 ;  /* 0x000001a004047887 */ /* 0x000fe20009800000 */
[----:B------:R-:W-:Y:S01]  /*09a0*/  UMOV UR8, 0x1 ;  /* 0x0000000100087882 */ /* 0x000fe20000000000 */
[----:B------:R-:W-:Y:S01]  /*09b0*/  ELECT P0, URZ, PT ;  /* 0x0000000000ff782f */ /* 0x000fe20003800000 */
[----:B------:R-:W-:-:S04]  /*09c0*/  UIADD3 UR8, UPT, UPT, -UR8, 0x100000, URZ ;  /* 0x0010000008087890 */ /* 0x000fc8000fffe1ff */
[----:B------:R-:W-:Y:S02]  /*09d0*/  USHF.L.U32 UR9, UR8, 0xb, URZ ;  /* 0x0000000b08097899 */ /* 0x000fe400080006ff */
[----:B------:R-:W-:Y:S02]  /*09e0*/  USHF.L.U32 UR8, UR8, 0x1, URZ ;  /* 0x0000000108087899 */ /* 0x000fe400080006ff */
[----:B-1----:R-:W-:Y:S02]  /*09f0*/  ULEA UR6, UR6, UR5, 0x18 ;  /* 0x0000000506067291 */ /* 0x002fe4000f8ec0ff */
[----:B------:R-:W-:-:S04]  /*0a00*/  UIADD3 UR4, UPT, UPT, -UR4, 0x100000, URZ ;  /* 0x0010000004047890 */ /* 0x000fc8000fffe1ff */
[----:B------:R-:W-:Y:S02]  /*0a10*/  USHF.L.U32 UR5, UR4, 0xb, URZ ;  /* 0x0000000b04057899 */ /* 0x000fe400080006ff */
[----:B------:R-:W-:Y:S01]  /*0a20*/  USHF.L.U32 UR4, UR4, 0x1, URZ ;  /* 0x0000000104047899 */ /* 0x000fe200080006ff */
[----:B------:R-:W1:Y:S03]  /*0a30*/  FENCE.VIEW.ASYNC.S ;  /* 0x00000000000073c6 */ /* 0x000e660000000000 */
[----:B-1----:R2:W1:Y:S08]  /*0a40*/  SYNCS.EXCH.64 URZ, [UR6+0x80], UR8 ;  /* 0x0000800806ff75b2 */ /* 0x0024700008000100 */
[----:B------:R2:W1:Y:S01]  /*0a50*/  SYNCS.EXCH.64 URZ, [UR6+0x90], UR4 ;  /* 0x0000900406ff75b2 */ /* 0x0004620008000100 */
[----:B------:R2:W1:Y:S01]  /*0a60*/  SYNCS.EXCH.64 URZ, [UR6+0x88], UR8 ;  /* 0x0000880806ff75b2 */ /* 0x0004620008000100 */
[----:B------:R2:W1:Y:S02]  /*0a70*/  SYNCS.EXCH.64 URZ, [UR6+0x98], UR4 ;  /* 0x0000980406ff75b2 */ /* 0x0004640008000100 */
[----:B--2---:R-:W-:Y:S01]  /*0a80*/  NOP ;  /* 0x0000000000007918 */ /* 0x004fe20000000000 */
.L_x_12:
        /* <DEDUP_REMOVED lines=20> */
[----:B------:R2:W1:Y:S02]  /*0bd0*/  SYNCS.EXCH.64 URZ, [UR4+0xb8], UR6 ;  /* 0x0000b80604ff75b2 */ /* 0x0004640008000100 */
[----:B--2---:R-:W-:Y:S01]  /*0be0*/  NOP ;  /* 0x0000000000007918 */ /* 0x004fe20000000000 */
.L_x_13:
[----:B------:R-:W2:Y:S01]  /*0bf0*/  SHFL.IDX PT, R2, R159, RZ, 0x1f ;  /* 0x00001fff9f027589 */ /* 0x000ea200000e0000 */
[----:B------:R-:W-:Y:S01]  /*0c00*/  NOP ;  /* 0x0000000000007918 */ /* 0x000fe20000000000 */
[----:B--2---:R-:W-:-:S13]  /*0c10*/  ISETP.NE.AND P0, PT, R2, 0x3, PT ;  /* 0x000000030200780c */ /* 0x004fda0003f05270 */
[----:B------:R-:W-:Y:S05]  /*0c20*/  @P0 BRA `(.L_x_14) ;  /* 0x0000000000380947 */ /* 0x000fea0003800000 */
[----:B------:R-:W2:Y:S01]  /*0c30*/  S2UR UR5, SR_CgaCtaId ;  /* 0x00000000000579c3 */ /* 0x000ea20000008800 */
[----:B-1----:R-:W-:Y:S01]  /*0c40*/  UMOV UR4, 0x400 ;  /* 0x0000040000047882 */ /* 0x002fe20000000000 */
[----:B------:R-:W-:Y:S01]  /*0c50*/  UMOV UR6, 0x20 ;  /* 0x0000002000067882 */ /* 0x000fe20000000000 */
[----:B------:R-:W-:Y:S01]  /*0c60*/  ELECT P0, URZ, PT ;  /* 0x0000000000ff782f */ /* 0x000fe20003800000 */
[----:B------:R-:W-:-:S04]  /*0c70*/  UIADD3 UR6, UPT, UPT, -UR6, 0x100000, URZ ;  /* 0x0010000006067890 */ /* 0x000fc8000fffe1ff */
[----:B------:R-:W-:Y:S02]  /*0c80*/  USHF.L.U32 UR7, UR6, 0xb, URZ ;  /* 0x0000000b06077899 */ /* 0x000fe400080006ff */
[----:B------:R-:W-:Y:S02]  /*0c90*/  USHF.L.U32 UR6, UR6, 0x1, URZ ;  /* 0x0000000106067899 */ /* 0x000fe400080006ff */
[----:B--2---:R-:W-:Y:S01]  /*0ca0*/  ULEA UR4, UR5, UR4, 0x18 ;  /* 0x0000000405047291 */ /* 0x004fe2000f8ec0ff */
[----:B------:R-:W1:Y:S11]  /*0cb0*/  FENCE.VIEW.ASYNC.S ;  /* 0x00000000000073c6 */ /* 0x000e760000000000 */
[----:B-1----:R2:W1:Y:S01]  /*0cc0*/  SYNCS.EXCH.64 URZ, [UR4+0xc0], UR6 ;  /* 0x0000c00604ff75b2 */ /* 0x0024620008000100 */
[----:B------:R2:W1:Y:S01]  /*0cd0*/  SYNCS.EXCH.64 URZ, [UR4+0xd0], UR6 ;  /* 0x0000d00604ff75b2 */ /* 0x0004620008000100 */
[----:B------:R2:W1:Y:S01]  /*0ce0*/  SYNCS.EXCH.64 URZ, [UR4+0xc8], UR6 ;  /* 0x0000c80604ff75b2 */ /* 0x0004620008000100 */
[----:B------:R2:W1:Y:S02]  /*0cf0*/  SYNCS.EXCH.64 URZ, [UR4+0xd8], UR6 ;  /* 0x0000d80604ff75b2 */ /* 0x0004640008000100 */
[----:B--2---:R-:W-:Y:S01]  /*0d00*/  NOP ;  /* 0x0000000000007918 */ /* 0x004fe20000000000 */
.L_x_14:
[----:B-1----:R-:W1:Y:S01]  /*0d10*/  LDCU UR4, c[0x0][0x36c] ;  /* 0x00006d80ff0477ac */ /* 0x002e620008000800 */
[----:B------:R-:W-:Y:S01]  /*0d20*/  ISETP.NE.OR P3, PT, R0, 0x2, !P3 ;  /* 0x000000020000780c */ /* 0x000fe20005f65670 */
[----:B------:R-:W-:Y:S01]  /*0d30*/  NOP ;  /* 0x0000000000007918 */ /* 0x000fe20000000000 */
[----:B------:R-:W-:Y:S01]  /*0d40*/  LOP3.LUT R0, R170, 0x1f, RZ, 0xc0, !PT ;  /* 0x0000001faa007812 */ /* 0x000fe200078ec0ff */
[----:B------:R-:W-:Y:S02]  /*0d50*/  UISETP.NE.AND UP4, UPT, UR17, URZ, UPT ;  /* 0x000000ff1100728c */ /* 0x000fe4000bf85270 */
[----:B-1----:R-:W-:-:S09]  /*0d60*/  UISETP.EQ.U32.AND UP5, UPT, UR4, 0x1, UPT ;  /* 0x000000010400788c */ /* 0x002fd2000bfa2070 */
[----:B------:R-:W-:Y:S05]  /*0d70*/  BRA.U !UP5, `(.L_x_15) ;  /* 0x000000010d087547 */ /* 0x000fea000b800000 */
[----:B---34-:R-:W-:Y:S01]  /*0d80*/  UCGABAR_ARV ;  /* 0x00000000000079c7 */ /* 0x018fe20008000000 */
[----:B------:R-:W-:Y:S05]  /*0d90*/  BRA `(.L_x_16) ;  /* 0x0000000000047947 */ /* 0x000fea0003800000 */
.L_x_15:
[----:B---34-:R-:W-:Y:S01]  /*0da0*/  NOP ;  /* 0x0000000000007918 */ /* 0x018fe20000000000 */
.L_x_16:
[----:B------:R-:W1:Y:S01]  /*0db0*/  S2UR UR7, SR_CTAID.X ;  /* 0x00000000000779c3 */ /* 0x000e620000002500 */
[----:B------:R-:W-:-:S05]  /*0dc0*/  CS2R.32 R160, SR_CgaSize ;  /* 0x0000000000a07805 */ /* 0x000fca0000008a00 */
[----:B------:R-:W-:-:S05]  /*0dd0*/  IMAD R160, R160, -0xa0, RZ ;  /* 0xffffff60a0a07824 */ /* 0x000fca00078e02ff */
[----:B------:R-:W-:-:S14]  /*0de0*/  R2UR UR5, R160 ;  /* 0x00000000a00572ca */ /* 0x000fdc00000e0000 */
[----:B------:R-:W2:Y:S01]  /*0df0*/  LDCU UR5, c[0x0][UR5+0x2b0] ;  /* 0x00005600050577ac */ /* 0x000ea20008000800 */
[----:B------:R-:W-:-:S05]  /*0e00*/  CS2R.32 R160, SR_CgaSize ;  /* 0x0000000000a07805 */ /* 0x000fca0000008a00 */
[----:B------:R-:W-:-:S05]  /*0e10*/  IMAD R160, R160, -0xa0, RZ ;  /* 0xffffff60a0a07824 */ /* 0x000fca00078e02ff */
[----:B------:R-:W-:-:S14]  /*0e20*/  R2UR UR4, R160 ;  /* 0x00000000a00472ca */ /* 0x000fdc00000e0000 */
[----:B------:R-:W3:Y:S01]  /*0e30*/  LDCU UR4, c[0x0][UR4+0x2b4] ;  /* 0x00005680040477ac */ /* 0x000ee20008000800 */
[----:B------:R-:W4:Y:S01]  /*0e40*/  S2UR UR8, SR_CTAID.Y ;  /* 0x00000000000879c3 */ /* 0x000f220000002600 */
[----:B------:R-:W-:-:S05]  /*0e50*/  CS2R.32 R160, SR_CgaSize ;  /* 0x0000000000a07805 */ /* 0x000fca0000008a00 */
[----:B------:R-:W-:-:S05]  /*0e60*/  IMAD R160, R160, -0xa0, RZ ;  /* 0xffffff60a0a07824 */ /* 0x000fca00078e02ff */
[----:B------:R-:W-:-:S14]  /*0e70*/  R2UR UR9, R160 ;  /* 0x00000000a00972ca */ /* 0x000fdc00000e0000 */
[----:B------:R-:W3:Y:S01]  /*0e80*/  LDCU UR9, c[0x0][UR9+0x2a0] ;  /* 0x00005400090977ac */ /* 0x000ee20008000800 */
[----:B------:R-:W4:Y:S01]  /*0e90*/  LDCU UR21, c[0x0][0xb24] ;  /* 0x00016480ff1577ac */ /* 0x000f220008000800 */
[----:B------:R-:W3:Y:S01]  /*0ea0*/  S2UR UR10, SR_CgaCtaId ;  /* 0x00000000000a79c3 */ /* 0x000ee20000008800 */
[----:B------:R-:W-:-:S05]  /*0eb0*/  CS2R.32 R160, SR_CgaSize ;  /* 0x0000000000a07805 */ /* 0x000fca0000008a00 */
[----:B------:R-:W-:-:S05]  /*0ec0*/  IMAD R160, R160, -0xa0, RZ ;  /* 0xffffff60a0a07824 */ /* 0x000fca00078e02ff */
[----:B------:R-:W-:-:S14]  /*0ed0*/  R2UR UR59, R160 ;  /* 0x00000000a03b72ca */ /* 0x000fdc00000e0000 */
[----:B------:R-:W3:Y:S01]  /*0ee0*/  LDCU UR59, c[0x0][UR59+0x2a4] ;  /* 0x000054803b3b77ac */ /* 0x000ee20008000800 */
[----:B------:R-:W3:Y:S01]  /*0ef0*/  LDCU UR42, c[0x0][0xb24] ;  /* 0x00016480ff2a77ac */ /* 0x000ee20008000800 */
[----:B-1----:R-:W-:Y:S01]  /*0f00*/  I2FP.F32.U32 R3, UR7 ;  /* 0x0000000700037c45 */ /* 0x002fe20008201000 */
[----:B------:R-:W1:Y:S01]  /*0f10*/  S2UR UR36, SR_CTAID.Z ;  /* 0x00000000002479c3 */ /* 0x000e620000002700 */
[----:B------:R-:W1:Y:S03]  /*0f20*/  LDCU UR27, c[0x0][0xb30] ;  /* 0x00016600ff1b77ac */ /* 0x000e660008000800 */
[----:B--2---:R-:W-:Y:S01]  /*0f30*/  FMUL R3, R3, UR5 ;  /* 0x0000000503037c20 */ /* 0x004fe20008400000 */
[----:B------:R-:W-:Y:S01]  /*0f40*/  UMOV UR16, UR7 ;  /* 0x0000000700107c82 */ /* 0x000fe20008000000 */
[----:B----4-:R-:W-:Y:S01]  /*0f50*/  UISETP.GE.AND UP2, UPT, UR21, 0x1, UPT ;  /* 0x000000011500788c */ /* 0x010fe2000bf46270 */
[----:B------:R-:W-:Y:S01]  /*0f60*/  I2FP.F32.U32 R2, UR8 ;  /* 0x0000000800027c45 */ /* 0x000fe20008201000 */
[----:B------:R-:W-:-:S02]  /*0f70*/  UMOV UR20, UR8 ;  /* 0x0000000800147c82 */ /* 0x000fc40008000000 */
[----:B------:R-:W2:Y:S02]  /*0f80*/  F2I.U32.TRUNC.NTZ R3, R3 ;  /* 0x0000000300037305 */ /* 0x000ea4000020f000 */
[----:B---3--:R-:W-:Y:S01]  /*0f90*/  FMUL R2, R2, UR4 ;  /* 0x0000000402027c20 */ /* 0x008fe20008400000 */
[----:B------:R-:W-:-:S05]  /*0fa0*/  USHF.L.U32 UR28, UR10, 0xc, URZ ;  /* 0x0000000c0a1c7899 */ /* 0x000fca00080006ff */
[----:B------:R-:W3:Y:S01]  /*0fb0*/  F2I.U32.TRUNC.NTZ R2, R2 ;  /* 0x0000000200027305 */ /* 0x000ee2000020f000 */
[----:B--2---:R-:W-:Y:S02]  /*0fc0*/  R2UR UR4, R3 ;  /* 0x00000000030472ca */ /* 0x004fe400000e0000 */
[----:B---3--:R-:W-:Y:S02]  /*0fd0*/  R2UR UR6, R2 ;  /* 0x00000000020672ca */ /* 0x008fe400000e0000 */
[----:B------:R-:W-:-:S09]  /*0fe0*/  PRMT R2, RZ, 0x7610, R2 ;  /* 0x00007610ff027816 */ /* 0x000fd20000000002 */
[----:B------:R-:W-:-:S04]  /*0ff0*/  UIADD3 UR5, UPT, UPT, -UR4, URZ, URZ ;  /* 0x000000ff04057290 */ /* 0x000fc8000fffe1ff */
[----:B------:R-:W-:Y:S02]  /*1000*/  UIMAD UR5, UR9, UR5, UR7 ;  /* 0x00000005090572a4 */ /* 0x000fe4000f8e0207 */
[----:B------:R-:W-:-:S04]  /*1010*/  UIADD3 UR4, UPT, UPT, -UR6, URZ, URZ ;  /* 0x000000ff06047290 */ /* 0x000fc8000fffe1ff */
[----:B------:R-:W-:Y:S01]  /*1020*/  IMAD.U32 R160, RZ, RZ, UR5 ;  /* 0x00000005ffa07e24 */ /* 0x000fe2000f8e00ff */
[----:B------:R-:W-:Y:S01]  /*1030*/  UIMAD UR59, UR59, UR4, UR8 ;  /* 0x000000043b3b72a4 */ /* 0x000fe2000f8e0208 */
[----:B-1----:R-:W-:Y:S11]  /*1040*/  BRA.U UP4, `(.L_x_17) ;  /* 0x0000000104287547 */ /* 0x002ff6000b800000 */
[----:B------:R-:W-:Y:S01]  /*1050*/  R2UR UR4, R160 ;  /* 0x00000000a00472ca */ /* 0x000fe200000e0000 */
[----:B------:R-:W-:Y:S02]  /*1060*/  UISETP.NE.AND UP0, UPT, UR59, URZ, UPT ;  /* 0x000000ff3b00728c */ /* 0x000fe4000bf05270 */
[----:B------:R-:W-:-:S10]  /*1070*/  UISETP.NE.AND UP1, UPT, UR59, 0x1, UPT ;  /* 0x000000013b00788c */ /* 0x000fd4000bf25270 */
[----:B------:R-:W-:-:S04]  /*1080*/  UISETP.EQ.OR UP0, UPT, UR4, URZ, !UP0 ;  /* 0x000000ff0400728c */ /* 0x000fc8000c702670 */
[----:B------:R-:W-:Y:S02]  /*1090*/  USEL UR5, URZ, 0x1, !UP0 ;  /* 0x00000001ff057887 */ /* 0x000fe4000c000000 */
[----:B------:R-:W-:Y:S02]  /*10a0*/  UISETP.NE.AND UP0, UPT, UR4, URZ, UPT ;  /* 0x000000ff0400728c */ /* 0x000fe4000bf05270 */
[----:B------:R-:W-:-:S04]  /*10b0*/  USEL UR4, URZ, 0x2, UP1 ;  /* 0x00000002ff047887 */ /* 0x000fc80008800000 */
[----:B------:R-:W-:-:S04]  /*10c0*/  USEL UR4, UR4, 0x2, UP0 ;  /* 0x0000000204047887 */ /* 0x000fc80008000000 */
[----:B------:R-:W-:-:S06]  /*10d0*/  UIADD3 UR4, UPT, UPT, UR5, UR4, URZ ;  /* 0x0000000405047290 */ /* 0x000fcc000fffe0ff */
[----:B------:R-:W-:Y:S02]  /*10e0*/  MOV R2, UR4 ;  /* 0x0000000400027c02 */ /* 0x000fe40008000f00 */
.L_x_17:
[----:B------:R-:W-:Y:S05]  /*10f0*/  BRA.U !UP2, `(.L_x_18) ;  /* 0x000000010ad47547 */ /* 0x000fea000b800000 */
[----:B------:R-:W1:Y:S01]  /*1100*/  LDCU.128 UR12, c[0x0][0xb10] ;  /* 0x00016200ff0c77ac */ /* 0x000e620008000c00 */
[----:B------:R-:W2:Y:S01]  /*1110*/  LDCU UR6, c[0x0][0x370] ;  /* 0x00006e00ff0677ac */ /* 0x000ea20008000800 */
[----:B------:R-:W3:Y:S01]  /*1120*/  LDCU UR5, c[0x0][0x374] ;  /* 0x00006e80ff0577ac */ /* 0x000ee20008000800 */
[----:B------:R-:W4:Y:S01]  /*1130*/  LDCU UR26, c[0x0][0xb0c] ;  /* 0x00016180ff1a77ac */ /* 0x000f220008000800 */
[----:B------:R-:W4:Y:S01]  /*1140*/  LDCU UR4, c[0x0][0xb20] ;  /* 0x00016400ff0477ac */ /* 0x000f220008000800 */
[----:B------:R-:W4:Y:S01]  /*1150*/  LDCU.64 UR8, c[0x0][0xb28] ;  /* 0x00016500ff0877ac */ /* 0x000f220008000a00 */
[----:B-1----:R-:W-:Y:S02]  /*1160*/  UISETP.NE.AND UP0, UPT, UR14, 0x1, UPT ;  /* 0x000000010e00788c */ /* 0x002fe4000bf05270 */
[----:B---3--:R-:W-:Y:S02]  /*1170*/  UIMAD.WIDE.U32 UR10, UR5, UR15, URZ ;  /* 0x0000000f050a72a5 */ /* 0x008fe4000f8e00ff */
[----:B--2---:R-:W-:-:S02]  /*1180*/  UIMAD.WIDE.U32 UR22, UR6, UR12, URZ ;  /* 0x0000000c061672a5 */ /* 0x004fc4000f8e00ff */
[----:B----4-:R-:W-:Y:S02]  /*1190*/  UISETP.NE.AND UP1, UPT, UR26, 0x1, UPT ;  /* 0x000000011a00788c */ /* 0x010fe4000bf25270 */
[----:B------:R-:W-:Y:S01]  /*11a0*/  UISETP.NE.AND UP2, UPT, UR21, 0x1, UPT ;  /* 0x000000011500788c */ /* 0x000fe2000bf45270 */
[----:B------:R-:W-:Y:S02]  /*11b0*/  UMOV UR10, UR11 ;  /* 0x0000000b000a7c82 */ /* 0x000fe40008000000 */
[----:B------:R-:W-:Y:S01]  /*11c0*/  UMOV UR22, UR23 ;  /* 0x0000001700167c82 */ /* 0x000fe20008000000 */
[----:B------:R-:W-:Y:S02]  /*11d0*/  @UP0 USHF.R.U32.HI UR5, URZ, UR4, UR10 ;  /* 0x00000004ff050299 */ /* 0x000fe4000801160a */
[----:B------:R-:W-:Y:S02]  /*11e0*/  UIMAD.WIDE.U32 UR24, UR20, UR15, URZ ;  /* 0x0000000f141872a5 */ /* 0x000fe4000f8e00ff */
[----:B------:R-:W-:-:S02]  /*11f0*/  UIMAD.WIDE.U32 UR10, UR5, UR8, URZ ;  /* 0x00000008050a72a5 */ /* 0x000fc4000f8e00ff */
[----:B------:R-:W-:Y:S02]  /*1200*/  @UP1 USHF.R.U32.HI UR6, URZ, UR13, UR22 ;  /* 0x0000000dff061299 */ /* 0x000fe40008011616 */
[----:B------:R-:W-:Y:S02]  /*1210*/  UIMAD.WIDE.U32 UR18, UR16, UR12, URZ ;  /* 0x0000000c101272a5 */ /* 0x000fe4000f8e00ff */
[----:B------:R-:W-:Y:S01]  /*1220*/  UIMAD.WIDE.U32 UR22, UR6, UR8, URZ ;  /* 0x00000008061672a5 */ /* 0x000fe2000f8e00ff */
[----:B------:R-:W-:Y:S01]  /*1230*/  UMOV UR24, UR25 ;  /* 0x0000001900187c82 */ /* 0x000fe20008000000 */
[----:B------:R-:W-:Y:S01]  /*1240*/  UMOV UR10, UR11 ;  /* 0x0000000b000a7c82 */ /* 0x000fe20008000000 */
[----:B------:R-:W-:Y:S02]  /*1250*/  USHF.R.U32.HI UR24, URZ, UR4, UR24 ;  /* 0x00000004ff187299 */ /* 0x000fe40008011618 */
[----:B------:R-:W-:Y:S02]  /*1260*/  @UP2 USHF.R.U32.HI UR5, URZ, UR9, UR10 ;  /* 0x00000009ff052299 */ /* 0x000fe4000801160a */
[----:B------:R-:W-:Y:S01]  /*1270*/  UMOV UR7, UR23 ;  /* 0x0000001700077c82 */ /* 0x000fe20008000000 */
[----:B------:R-:W-:Y:S01]  /*1280*/  UMOV UR18, UR19 ;  /* 0x0000001300127c82 */ /* 0x000fe20008000000 */
[----:B------:R-:W-:-:S02]  /*1290*/  @UP2 USHF.R.U32.HI UR6, URZ, UR9, UR7 ;  /* 0x00000009ff062299 */ /* 0x000fc40008011607 */
[----:B------:R-:W-:Y:S02]  /*12a0*/  USHF.R.U32.HI UR18, URZ, UR13, UR18 ;  /* 0x0000000dff127299 */ /* 0x000fe40008011612 */
[----:B------:R-:W-:Y:S02]  /*12b0*/  USEL UR4, UR20, UR24, !UP0 ;  /* 0x0000001814047287 */ /* 0x000fe4000c000000 */
[----:B------:R-:W-:Y:S02]  /*12c0*/  UIMAD UR7, UR5, UR21, URZ ;  /* 0x00000015050772a4 */ /* 0x000fe4000f8e02ff */
[----:B------:R-:W-:Y:S02]  /*12d0*/  USEL UR5, UR16, UR18, !UP1 ;  /* 0x0000001210057287 */ /* 0x000fe4000c800000 */
[----:B------:R-:W-:Y:S02]  /*12e0*/  UIMAD UR12, UR6, UR21, URZ ;  /* 0x00000015060c72a4 */ /* 0x000fe4000f8e02ff */
[----:B------:R-:W-:-:S02]  /*12f0*/  UISETP.GE.AND UP0, UPT, UR4, UR7, UPT ;  /* 0x000000070400728c */ /* 0x000fc4000bf06270 */
[----:B------:R-:W-:Y:S02]  /*1300*/  UIMAD.WIDE.U32 UR10, UR4, UR8, URZ ;  /* 0x00000008040a72a5 */ /* 0x000fe4000f8e00ff */
[----:B------:R-:W-:Y:S02]  /*1310*/  UISETP.GE.OR UP0, UPT, UR5, UR12, UP0 ;  /* 0x0000000c0500728c */ /* 0x000fe40008706670 */
[----:B------:R-:W-:Y:S02]  /*1320*/  UIMAD.WIDE.U32 UR12, UR5, UR8, URZ ;  /* 0x00000008050c72a5 */ /* 0x000fe4000f8e00ff */
[----:B------:R-:W-:Y:S01]  /*1330*/  UIADD3 UR10, UPT, UPT, -UR4, URZ, URZ ;  /* 0x000000ff040a7290 */ /* 0x000fe2000fffe1ff */
[----:B------:R-:W-:Y:S01]  /*1340*/  UMOV UR8, UR11 ;  /* 0x0000000b00087c82 */ /* 0x000fe20008000000 */
[----:B------:R-:W-:Y:S02]  /*1350*/  UIADD3 UR11, UPT, UPT, -UR5, URZ, URZ ;  /* 0x000000ff050b7290 */ /* 0x000fe4000fffe1ff */
[----:B------:R-:W-:-:S03]  /*1360*/  USHF.R.U32.HI UR8, URZ, UR9, UR8 ;  /* 0x00000009ff087299 */ /* 0x000fc60008011608 */
[----:B------:R-:W-:Y:S01]  /*1370*/  @!UP0 UMOV UR7, UR13 ;  /* 0x0000000d00078c82 */ /* 0x000fe20008000000 */
[----:B------:R-:W-:Y:S02]  /*1380*/  UIMAD UR20, UR14, UR10, UR20 ;  /* 0x0000000a0e1472a4 */ /* 0x000fe4000f8e0214 */
[----:B------:R-:W-:Y:S02]  /*1390*/  USEL UR8, UR4, UR8, !UP2 ;  /* 0x0000000804087287 */ /* 0x000fe4000d000000 */
[----:B------:R-:W-:Y:S02]  /*13a0*/  @!UP0 USHF.R.U32.HI UR7, URZ, UR9, UR7 ;  /* 0x00000009ff078299 */ /* 0x000fe40008011607 */
[----:B------:R-:W-:Y:S02]  /*13b0*/  UIADD3 UR9, UPT, UPT, -UR8, URZ, URZ ;  /* 0x000000ff08097290 */ /* 0x000fe4000fffe1ff */
[----:B------:R-:W-:Y:S02]  /*13c0*/  @!UP0 USEL UR7, UR5, UR7, !UP2 ;  /* 0x0000000705078287 */ /* 0x000fe4000d000000 */
[----:B------:R-:W-:-:S02]  /*13d0*/  UIMAD UR9, UR21, UR9, UR4 ;  /* 0x00000009150972a4 */ /* 0x000fc4000f8e0204 */
[----:B------:R-:W-:Y:S02]  /*13e0*/  @!UP0 UIADD3 UR8, UPT, UPT, UR8, -UR7, URZ ;  /* 0x8000000708088290 */ /* 0x000fe4000fffe0ff */
[----:B------:R-:W-:Y:S02]  /*13f0*/  @!UP0 UIMAD UR6, UR9, UR6, UR7 ;  /* 0x00000006090682a4 */ /* 0x000fe4000f8e0207 */
[----:B------:R-:W-:Y:S02]  /*1400*/  @!UP0 UIMAD UR4, UR8, UR21, UR5 ;  /* 0x00000015080482a4 */ /* 0x000fe4000f8e0205 */
[----:B------:R-:W-:Y:S02]  /*1410*/  UIMAD UR16, UR26, UR11, UR16 ;  /* 0x0000000b1a1072a4 */ /* 0x000fe4000f8e0210 */
[----:B------:R-:W-:Y:S01]  /*1420*/  UIMAD UR20, UR4, UR14, UR20 ;  /* 0x0000000e041472a4 */ /* 0x000fe2000f8e0214 */
[----:B------:R-:W-:Y:S02]  /*1430*/  @!UP0 UMOV UR5, UR6 ;  /* 0x0000000600058c82 */ /* 0x000fe40008000000 */
[----:B------:R-:W-:-:S12]  /*1440*/  UIMAD UR16, UR5, UR26, UR16 ;  /* 0x0000001a051072a4 */ /* 0x000fd8000f8e0210 */
.L_x_18:
[----:B------:R-:W-:Y:S02]  /*1450*/  UISETP.NE.AND UP1, UPT, UR27, 0x1, UPT ;  /* 0x000000011b00788c */ /* 0x000fe4000bf25270 */
[----:B------:R-:W-:Y:S02]  /*1460*/  UISETP.NE.AND UP0, UPT, UR17, 0x2, UPT ;  /* 0x000000021100788c */ /* 0x000fe4000bf05270 */
[----:B------:R-:W-:-:S05]  /*1470*/  ULOP3.LUT UR28, UR28, 0x1000, URZ, 0xc0, !UPT ;  /* 0x000010001c1c7892 */ /* 0x000fca000f8ec0ff */
[----:B------:R-:W-:Y:S07]  /*1480*/  BRA.U UP1, `(.L_x_19) ;  /* 0x0000000101447547 */ /* 0x000fee000b800000 */
[----:B------:R-:W1:Y:S01]  /*1490*/  LDCU.128 UR8, c[0x0][0xb10] ;  /* 0x00016200ff0877ac */ /* 0x000e620008000c00 */
[----:B------:R-:W2:Y:S01]  /*14a0*/  LDCU UR12, c[0x0][0xb0c] ;  /* 0x00016180ff0c77ac */ /* 0x000ea20008000800 */
[----:B------:R-:W3:Y:S01]  /*14b0*/  LDCU UR13, c[0x0][0xb20] ;  /* 0x00016400ff0d77ac */ /* 0x000ee20008000800 */
[----:B-1----:R-:W-:Y:S02]  /*14c0*/  UIMAD.WIDE.U32 UR6, UR16, UR8, URZ ;  /* 0x00000008100672a5 */ /* 0x002fe4000f8e00ff */
[----:B------:R-:W-:Y:S02]  /*14d0*/  UIMAD.WIDE.U32 UR4, UR20, UR11, URZ ;  /* 0x0000000b140472a5 */ /* 0x000fe4000f8e00ff */
[----:B--2---:R-:W-:Y:S02]  /*14e0*/  UISETP.NE.AND UP2, UPT, UR12, 0x1, UPT ;  /* 0x000000010c00788c */ /* 0x004fe4000bf45270 */
[----:B------:R-:W-:Y:S01]  /*14f0*/  UISETP.NE.AND UP1, UPT, UR10, 0x1, UPT ;  /* 0x000000010a00788c */ /* 0x000fe2000bf25270 */
[----:B------:R-:W-:-:S02]  /*1500*/  UMOV UR6, UR7 ;  /* 0x0000000700067c82 */ /* 0x000fc40008000000 */
[----:B------:R-:W-:Y:S01]  /*1510*/  UMOV UR4, UR5 ;  /* 0x0000000500047c82 */ /* 0x000fe20008000000 */
[----:B------:R-:W-:Y:S02]  /*1520*/  USHF.R.U32.HI UR6, URZ, UR9, UR6 ;  /* 0x00000009ff067299 */ /* 0x000fe40008011606 */
[----:B---3--:R-:W-:Y:S02]  /*1530*/  USHF.R.U32.HI UR4, URZ, UR13, UR4 ;  /* 0x0000000dff047299 */ /* 0x008fe40008011604 */
[----:B------:R-:W-:Y:S02]  /*1540*/  USEL UR5, UR16, UR6, !UP2 ;  /* 0x0000000610057287 */ /* 0x000fe4000d000000 */
[----:B------:R-:W-:-:S04]  /*1550*/  USEL UR4, UR20, UR4, !UP1 ;  /* 0x0000000414047287 */ /* 0x000fc8000c800000 */
[----:B------:R-:W-:Y:S02]  /*1560*/  UIADD3 UR6, UPT, UPT, UR5, -UR4, URZ ;  /* 0x8000000405067290 */ /* 0x000fe4000fffe0ff */
[----:B------:R-:W-:Y:S02]  /*1570*/  UIADD3 UR4, UPT, UPT, -UR5, UR4, URZ ;  /* 0x0000000405047290 */ /* 0x000fe4000fffe1ff */
[----:B------:R-:W-:Y:S02]  /*1580*/  UIMAD UR20, UR6, UR10, UR20 ;  /* 0x0000000a061472a4 */ /* 0x000fe4000f8e0214 */
[----:B------:R-:W-:-:S12]  /*1590*/  UIMAD UR16, UR4, UR12, UR16 ;  /* 0x0000000c041072a4 */ /* 0x000fd8000f8e0210 */
.L_x_19:
[----:B------:R-:W-:Y:S05]  /*15a0*/  BRA.U !UP5, `(.L_x_20) ;  /* 0x000000010d0c7547 */ /* 0x000fea000b800000 */
[----:B------:R-:W-:Y:S01]  /*15b0*/  UCGABAR_WAIT ;  /* 0x0000000000007dc7 */ /* 0x000fe20008000000 */
[----:B------:R-:W-:Y:S01]  /*15c0*/  CCTL.IVALL ;  /* 0x00000000ff00798f */ /* 0x000fe20002000000 */
[----:B------:R-:W-:Y:S05]  /*15d0*/  BRA `(.L_x_21) ;  /* 0x0000000000047947 */ /* 0x000fea0003800000 */
.L_x_20:
[----:B------:R-:W-:Y:S06]  /*15e0*/  BAR.SYNC.DEFER_BLOCKING 0x0 ;  /* 0x0000000000007b1d */ /* 0x000fec0000010000 */
.L_x_21:
[----:B------:R-:W-:Y:S05]  /*15f0*/  BRA.U UP0, `(.L_x_22) ;  /* 0x0000001100947547 */ /* 0x000fea000b800000 */
[----:B------:R-:W1:Y:S01]  /*1600*/  LDCU UR6, c[0x0][0x38c] ;  /* 0x00007180ff0677ac */ /* 0x000e620008000800 */
[----:B------:R-:W2:Y:S01]  /*1610*/  S2UR UR8, SR_CgaCtaId ;  /* 0x00000000000879c3 */ /* 0x000ea20000008800 */
[----:B------:R-:W-:Y:S01]  /*1620*/  PLOP3.LUT P1, PT, PT, PT, UP3, 0x80, 0x8 ;  /* 0x000000000008781c */ /* 0x000fe20003f2f038 */
[----:B------:R-:W-:Y:S01]  /*1630*/  IMAD.MOV.U32 R12, RZ, RZ, 0x1 ;  /* 0x00000001ff0c7424 */ /* 0x000fe200078e00ff */
[----:B------:R-:W-:Y:S01]  /*1640*/  UMOV UR7, 0x400 ;  /* 0x0000040000077882 */ /* 0x000fe20000000000 */
[----:B------:R-:W-:Y:S01]  /*1650*/  UISETP.NE.AND UP1, UPT, UR17, URZ, UPT ;  /* 0x000000ff1100728c */ /* 0x000fe2000bf25270 */
[----:B------:R-:W-:Y:S02]  /*1660*/  ISETP.EQ.OR P2, PT, R0, RZ, P3 ;  /* 0x000000ff0000720c */ /* 0x000fe40001f42670 */
[----:B------:R-:W-:Y:S02]  /*1670*/  CS2R R10, SRZ ;  /* 0x00000000000a7805 */ /* 0x000fe4000001ff00 */
[----:B------:R-:W-:Y:S01]  /*1680*/  PLOP3.LUT P1, PT, P1, PT, PT, 0x8, 0x80 ;  /* 0x000000000080781c */ /* 0x000fe20000f2e170 */
[----:B------:R-:W-:Y:S01]  /*1690*/  IMAD.MOV.U32 R9, RZ, RZ, RZ ;  /* 0x000000ffff097224 */ /* 0x000fe200078e00ff */
[----:B------:R-:W3:Y:S01]  /*16a0*/  LDCU UR40, c[0x0][0x370] ;  /* 0x00006e00ff2877ac */ /* 0x000ee20008000800 */
[----:B------:R-:W-:Y:S01]  /*16b0*/  IMAD.MOV.U32 R8, RZ, RZ, 0x1 ;  /* 0x00000001ff087424 */ /* 0x000fe200078e00ff */
[----:B------:R-:W4:Y:S01]  /*16c0*/  LDCU.64 UR26, c[0x0][0x348] ;  /* 0x00006900ff1a77ac */ /* 0x000f220008000a00 */
[----:B-1----:R-:W-:-:S02]  /*16d0*/  UIADD3 UR5, UPT, UPT, UR6, 0x3f, URZ ;  /* 0x0000003f06057890 */ /* 0x002fc4000fffe0ff */
[----:B------:R-:W-:Y:S02]  /*16e0*/  USHF.R.U32.HI UR45, URZ, 0x6, UR28 ;  /* 0x00000006ff2d7899 */ /* 0x000fe4000801161c */
[----:B------:R-:W-:Y:S02]  /*16f0*/  USHF.R.S32.HI UR4, URZ, 0x1f, UR5 ;  /* 0x0000001fff047899 */ /* 0x000fe40008011405 */
[----:B------:R-:W-:Y:S02]  /*1700*/  UIADD3 UR46, UPT, UPT, UR6, 0x7e, URZ ;  /* 0x0000007e062e7890 */ /* 0x000fe4000fffe0ff */
[----:B------:R-:W-:Y:S02]  /*1710*/  ULEA.HI UR4, UR4, UR5, URZ, 0x6 ;  /* 0x0000000504047291 */ /* 0x000fe4000f8f30ff */
[----:B--2---:R-:W-:Y:S02]  /*1720*/  ULEA UR7, UR8, UR7, 0x18 ;  /* 0x0000000708077291 */ /* 0x004fe4000f8ec0ff */
[----:B------:R-:W-:-:S02]  /*1730*/  USHF.R.S32.HI UR43, URZ, 0x6, UR4 ;  /* 0x00000006ff2b7899 */ /* 0x000fc40008011404 */
[----:B------:R-:W-:Y:S02]  /*1740*/  UIADD3 UR4, UPT, UPT, UR6, -0x1, URZ ;  /* 0xffffffff06047890 */ /* 0x000fe4000fffe0ff */
[----:B------:R-:W-:Y:S02]  /*1750*/  UISETP.LT.U32.AND UP0, UPT, UR43, 0x3, UPT ;  /* 0x000000032b00788c */ /* 0x000fe4000bf01070 */
[----:B------:R-:W-:Y:S02]  /*1760*/  UISETP.GE.U32.AND UP2, UPT, UR4, -0x7f, UPT ;  /* 0xffffff810400788c */ /* 0x000fe4000bf46070 */
[----:B------:R-:W-:Y:S01]  /*1770*/  USEL UR41, UR43, 0x3, UP0 ;  /* 0x000000032b297887 */ /* 0x000fe20008000000 */
[----:B------:R-:W1:Y:S03]  /*1780*/  LDCU UR39, c[0x0][0x374] ;  /* 0x00006e80ff2777ac */ /* 0x000e660008000800 */
[----:B------:R-:W-:-:S02]  /*1790*/  UIADD3 UR21, UPT, UPT, UR41, -0x1, URZ ;  /* 0xffffffff29157890 */ /* 0x000fc4000fffe0ff */
[----:B------:R-:W-:-:S03]  /*17a0*/  USEL UR24, UR48, 0x2, UP1 ;  /* 0x0000000230187887 */ /* 0x000fc60008800000 */
[----:B------:R-:W-:Y:S02]  /*17b0*/  @UP2 UIADD3 UR21, UPT, UPT, UR41, URZ, URZ ;  /* 0x000000ff29152290 */ /* 0x000fe4000fffe0ff */
[----:B------:R-:W-:Y:S02]  /*17c0*/  UIADD3 UR29, UPT, UPT, UR7, 0xc400, UR28 ;  /* 0x0000c400071d7890 */ /* 0x000fe4000fffe01c */
[----:B------:R-:W-:Y:S02]  /*17d0*/  UIADD3 UR44, UPT, UPT, UR43, -UR41, URZ ;  /* 0x800000292b2c7290 */ /* 0x000fe4000fffe0ff */
[----:B------:R-:W-:Y:S01]  /*17e0*/  UIADD3 UR21, UPT, UPT, UR21, 0x1, URZ ;  /* 0x0000000115157890 */ /* 0x000fe2000fffe0ff */
[----:B---34-:R-:W-:-:S11]  /*17f0*/  UMOV UR5, URZ ;  /* 0x000000ff00057c82 */ /* 0x018fd60008000000 */
.L_x_42:
[----:B------:R-:W2:Y:S02]  /*1800*/  S2UR UR4, SR_CgaCtaId ;  /* 0x00000000000479c3 */ /* 0x000ea40000008800 */
[----:B--2---:R-:W-:-:S09]  /*1810*/  UISETP.NE.AND UP0, UPT, UR4, URZ, UPT ;  /* 0x000000ff0400728c */ /* 0x004fd2000bf05270 */
[----:B-1----:R-:W-:Y:S05]  /*1820*/  BRA.U UP0, `(.L_x_23) ;  /* 0x0000000100287547 */ /* 0x002fea000b800000 */
[----:B------:R-:W-:Y:S02]  /*1830*/  LEA R0, R9, UR7, 0x3 ;  /* 0x0000000709007c11 */ /* 0x000fe4000f8e18ff */
[----:B------:R-:W-:-:S04]  /*1840*/  SHF.L.U32 R3, R8, 0x1f, RZ ;  /* 0x0000001f08037819 */ /* 0x000fc800000006ff */
[----:B------:R-:W2:Y:S02]  /*1850*/  SYNCS.PHASECHK.TRANS64.TRYWAIT P0, [R0+URZ+0xd0], R3 ;  /* 0x0000d003000075a7 */ /* 0x000ea400080011ff */
[----:B--2---:R-:W-:Y:S05]  /*1860*/  @!P0 BRA `(.L_x_24) ;  /* 0x0000009c00388947 */ /* 0x004fea0003800000 */
.L_x_132:
[----:B------:R3:W-:Y:S01]  /*1870*/  SYNCS.ARRIVE.TRANS64.A1T0 RZ, [R0+URZ+0xc0], RZ ;  /* 0x0000c0ff00ff79a7 */ /* 0x0007e200081000ff */
[----:B------:R-:W-:-:S05]  /*1880*/  VIADD R9, R9, 0x1 ;  /* 0x0000000109097836 */ /* 0x000fca0000000000 */
[----:B------:R-:W-:-:S04]  /*1890*/  ISETP.NE.AND P0, PT, R9, 0x2, PT ;  /* 0x000000020900780c */ /* 0x000fc80003f05270 */
[----:B--2---:R-:W-:Y:S02]  /*18a0*/  SEL R3, RZ, 0x1, P0 ;  /* 0x00000001ff037807 */ /* 0x004fe40000000000 */
[----:B------:R-:W-:Y:S02]  /*18b0*/  SEL R9, R9, RZ, P0 ;  /* 0x000000ff09097207 */ /* 0x000fe40000000000 */
[----:B------:R-:W-:-:S07]  /*18c0*/  LOP3.LUT R8, R8, R3, RZ, 0x3c, !PT ;  /* 0x0000000308087212 */ /* 0x000fce00078e3cff */
.L_x_23:
[----:B------:R-:W-:Y:S01]  /*18d0*/  ULEA UR4, UR5, UR7, 0x3 ;  /* 0x0000000705047291 */ /* 0x000fe2000f8e18ff */
[----:B---3--:R-:W-:Y:S01]  /*18e0*/  SHF.L.U32 R0, R12, 0x1f, RZ ;  /* 0x0000001f0c007819 */ /* 0x008fe200000006ff */
[----:B------:R-:W-:Y:S02]  /*18f0*/  UISETP.GE.U32.AND UP0, UPT, UR46, 0x7f, UPT ;  /* 0x0000007f2e00788c */ /* 0x000fe4000bf06070 */
[----:B------:R-:W-:Y:S02]  /*1900*/  USHF.L.U32 UR11, UR20, 0x8, URZ ;  /* 0x00000008140b7899 */ /* 0x000fe400080006ff */
[----:B------:R-:W-:Y:S01]  /*1910*/  ULEA UR35, UR16, UR45, 0x7 ;  /* 0x0000002d10237291 */ /* 0x000fe2000f8e38ff */
[----:B------:R-:W-:Y:S02]  /*1920*/  UMOV UR13, URZ ;  /* 0x000000ff000d7c82 */ /* 0x000fe40008000000 */
[----:B------:R2:W3:Y:S02]  /*1930*/  SYNCS.PHASECHK.TRANS64.TRYWAIT P0, [UR4+0x18], R0 ;  /* 0x00001800ff0075a7 */ /* 0x0004e40008001104 */
[----:B------:R-:W-:Y:S07]  /*1940*/  BRA.U !UP0, `(.L_x_25) ;  /* 0x0000000108bc7547 */ /* 0x000fee000b800000 */
[----:B------:R-:W-:Y:S01]  /*1950*/  UMOV UR6, URZ ;  /* 0x000000ff00067c82 */ /* 0x000fe20008000000 */
[----:B------:R-:W-:-:S05]  /*1960*/  UMOV UR4, UR5 ;  /* 0x0000000500047c82 */ /* 0x000fca0008000000 */
.L_x_31:
[----:B------:R-:W-:Y:S01]  /*1970*/  ULEA UR33, UR4, UR7, 0x3 ;  /* 0x0000000704217291 */ /* 0x000fe2000f8e18ff */
[----:B---3--:R-:W-:Y:S01]  /*1980*/  @!P3 MOV R2, 0x6000 ;  /* 0x000060000002b802 */ /* 0x008fe20000000f00 */
[----:B-1-3--:R-:W-:Y:S10]  /*1990*/  @P0 BRA `(.L_x_26) ;  /* 0x00000000000c0947 */ /* 0x00aff40003800000 */
[----:B------:R-:W-:-:S04]  /*19a0*/  SHF.L.U32 R3, R12, 0x1f, RZ ;  /* 0x0000001f0c037819 */ /* 0x000fc800000006ff */
[----:B------:R-:W3:Y:S02]  /*19b0*/  SYNCS.PHASECHK.TRANS64.TRYWAIT P0, [UR33+0x18], R3 ;  /* 0x00001803ff0075a7 */ /* 0x000ee40008001121 */
[----:B---3--:R-:W-:Y:S05]  /*19c0*/  @!P0 BRA `(.L_x_27) ;  /* 0x0000009800f48947 */ /* 0x008fea0003800000 */
.L_x_26:
[----:B------:R3:W-:Y:S01]  /*19d0*/  @!P3 SYNCS.ARRIVE.TRANS64 RZ, [UR33], R2 ;  /* 0x00000002ffffb9a7 */ /* 0x0007e20008000021 */
[----:B------:R-:W-:-:S04]  /*19e0*/  ULOP3.LUT UR5, UR24, 0x2, URZ, 0xfc, !UPT ;  /* 0x0000000218057892 */ /* 0x000fc8000f8efcff */
[----:B------:R-:W-:-:S09]  /*19f0*/  UISETP.NE.AND UP0, UPT, UR5, 0x2, UPT ;  /* 0x000000020500788c */ /* 0x000fd2000bf05270 */
[----:B------:R-:W-:Y:S05]  /*1a00*/  BRA.U UP0, `(.L_x_28) ;  /* 0x0000000100047547 */ /* 0x000fea000b800000 */
[----:B-1----:R-:W-:Y:S05]  /*1a10*/  BPT.TRAP 0x1 ;  /* 0x000000040000795c */ /* 0x002fea0000300000 */
.L_x_28:
[----:B------:R-:W-:Y:S04]  /*1a20*/  BSSY.RECONVERGENT B0, `(.L_x_29) ;  /* 0x0000003000007945 */ /* 0x000fe80003800200 */
[----:B------:R-:W-:Y:S05]  /*1a30*/  @P2 BRA `(.L_x_30) ;  /* 0x0000000000042947 */ /* 0x000fea0003800000 */
[----:B-1----:R-:W-:Y:S05]  /*1a40*/  BPT.TRAP 0x1 ;  /* 0x000000040000795c */ /* 0x002fea0000300000 */
.L_x_30:
[----:B-1----:R-:W-:Y:S05]  /*1a50*/  BSYNC.RECONVERGENT B0 ;  /* 0x0000000000007941 */ /* 0x002fea0003800200 */
.L_x_29:
[----:B------:R-:W-:Y:S02]  /*1a60*/  UIADD3 UR5, UPT, UPT, UR4, 0x1, URZ ;  /* 0x0000000104057890 */ /* 0x000fe4000fffe0ff */
[----:B------:R-:W-:Y:S02]  /*1a70*/  ULEA UR32, UR4, UR28, 0xd ;  /* 0x0000001c04207291 */ /* 0x000fe4000f8e68ff */
[----:B------:R-:W-:Y:S02]  /*1a80*/  UISETP.NE.AND UP0, UPT, UR5, 0x3, UPT ;  /* 0x000000030500788c */ /* 0x000fe4000bf05270 */
[----:B------:R-:W-:Y:S02]  /*1a90*/  UIADD3 UR16, UP1, UPT, UR26, 0x80, URZ ;  /* 0x000000801a107890 */ /* 0x000fe4000ff3e0ff */
[----:B------:R-:W-:Y:S02]  /*1aa0*/  USEL UR9, URZ, 0x1, UP0 ;  /* 0x00000001ff097887 */ /* 0x000fe40008000000 */
[----:B------:R-:W-:-:S02]  /*1ab0*/  USEL UR5, UR5, URZ, UP0 ;  /* 0x000000ff05057287 */ /* 0x000fc40008000000 */
[----:B------:R-:W-:Y:S02]  /*1ac0*/  UIADD3 UR14, UP0, UPT, UR26, 0x180, URZ ;  /* 0x000001801a0e7890 */ /* 0x000fe4000ff1e0ff */
[----:B------:R-:W-:Y:S01]  /*1ad0*/  ULEA UR8, UR5, UR7, 0x3 ;  /* 0x0000000705087291 */ /* 0x000fe2000f8e18ff */
[----:B------:R-:W-:Y:S01]  /*1ae0*/  LOP3.LUT R12, R12, UR9, RZ, 0x3c, !PT ;  /* 0x000000090c0c7c12 */ /* 0x000fe2000f8e3cff */
[----:B------:R-:W-:Y:S02]  /*1af0*/  USHF.L.U32 UR34, UR6, 0x6, URZ ;  /* 0x0000000606227899 */ /* 0x000fe400080006ff */
[----:B------:R-:W-:Y:S01]  /*1b00*/  UIADD3.X UR17, UPT, UPT, URZ, UR27, URZ, UP1, !UPT ;  /* 0x0000001bff117290 */ /* 0x000fe20008ffe4ff */
[----:B--2---:R-:W-:Y:S01]  /*1b10*/  SHF.L.U32 R0, R12, 0x1f, RZ ;  /* 0x0000001f0c007819 */ /* 0x004fe200000006ff */
[----:B------:R-:W-:Y:S02]  /*1b20*/  UIADD3 UR32, UPT, UPT, UR7, 0xc400, UR32 ;  /* 0x0000c40007207890 */ /* 0x000fe4000fffe020 */
[----:B------:R-:W-:Y:S01]  /*1b30*/  UIADD3.X UR15, UPT, UPT, URZ, UR27, URZ, UP0, !UPT ;  /* 0x0000001bff0f7290 */ /* 0x000fe200087fe4ff */
[----:B------:R4:W1:Y:S01]  /*1b40*/  SYNCS.PHASECHK.TRANS64.TRYWAIT P0, [UR8+0x18], R0 ;  /* 0x00001800ff0075a7 */ /* 0x0008620008001108 */
[----:B------:R-:W-:Y:S01]  /*1b50*/  ULEA UR8, UR4, UR7, 0xe ;  /* 0x0000000704087291 */ /* 0x000fe2000f8e70ff */
[----:B------:R-:W-:Y:S01]  /*1b60*/  UMOV UR13, 0x30000 ;  /* 0x00030000000d7882 */ /* 0x000fe20000000000 */
[----:B------:R-:W-:-:S02]  /*1b70*/  UMOV UR18, 0x0 ;  /* 0x0000000000127882 */ /* 0x000fc40000000000 */
[----:B------:R-:W-:Y:S01]  /*1b80*/  UIADD3 UR8, UPT, UPT, UR8, 0x12400, URZ ;  /* 0x0001240008087890 */ /* 0x000fe2000fffe0ff */
[----:B------:R-:W-:Y:S01]  /*1b90*/  UMOV UR19, 0x10000000 ;  /* 0x1000000000137882 */ /* 0x000fe20000000000 */
[----:B------:R-:W-:Y:S01]  /*1ba0*/  UMOV UR12, UR36 ;  /* 0x00000024000c7c82 */ /* 0x000fe20008000000 */
[----:B------:R-:W-:Y:S01]  /*1bb0*/  UMOV UR9, UR33 ;  /* 0x0000002100097c82 */ /* 0x000fe20008000000 */
[----:B------:R-:W-:Y:S01]  /*1bc0*/  UMOV UR10, UR34 ;  /* 0x00000022000a7c82 */ /* 0x000fe20008000000 */
[----:B------:R2:W-:Y:S01]  /*1bd0*/  UTMALDG.3D.MULTICAST [UR32], [UR16], UR13, desc[UR18] ;  /* 0x00001220100073b4 */ /* 0x0005e2000801180d */
[----:B------:R-:W-:Y:S01]  /*1be0*/  UIADD3 UR6, UPT, UPT, UR6, 0x1, URZ ;  /* 0x0000000106067890 */ /* 0x000fe2000fffe0ff */
[----:B------:R-:W-:-:S03]  /*1bf0*/  UMOV UR4, UR5 ;  /* 0x0000000500047c82 */ /* 0x000fc60008000000 */
[----:B------:R-:W-:Y:S01]  /*1c00*/  UISETP.NE.AND UP0, UPT, UR6, UR21, UPT ;  /* 0x000000150600728c */ /* 0x000fe2000bf05270 */
[----:B------:R4:W-:Y:S01]  /*1c10*/  UTMALDG.3D [UR8], [UR14], desc[UR18] ;  /* 0x000012080e0075b4 */ /* 0x0009e20008011000 */
[----:B--2---:R-:W-:-:S07]  /*1c20*/  UMOV UR13, UR21 ;  /* 0x00000015000d7c82 */ /* 0x004fce0008000000 */
[----:B----4-:R-:W-:Y:S05]  /*1c30*/  BRA.U UP0, `(.L_x_31) ;  /* 0xfffffffd004c7547 */ /* 0x010fea000b83ffff */
.L_x_25:
[----:B------:R-:W-:Y:S01]  /*1c40*/  ULEA UR4, UR5, UR7, 0x3 ;  /* 0x0000000705047291 */ /* 0x000fe2000f8e18ff */
[----:B--2---:R-:W-:Y:S01]  /*1c50*/  SHF.L.U32 R0, R12, 0x1f, RZ ;  /* 0x0000001f0c007819 */ /* 0x004fe200000006ff */
[----:B------:R-:W-:Y:S01]  /*1c60*/  @!P1 SYNCS.ARRIVE.TRANS64.A1T0 RZ, [UR7+0x78], RZ ;  /* 0x000078ffffff99a7 */ /* 0x000fe20008100007 */
[----:B------:R-:W-:-:S06]  /*1c70*/  UISETP.GT.AND UP0, UPT, UR43, UR41, UPT ;  /* 0x000000292b00728c */ /* 0x000fcc000bf04270 */
[----:B-1-3--:R1:W2:Y:S03]  /*1c80*/  SYNCS.PHASECHK.TRANS64.TRYWAIT P0, [UR4+0x18], R0 ;  /* 0x00001800ff0075a7 */ /* 0x00a2a60008001104 */
[----:B------:R-:W-:Y:S05]  /*1c90*/  BRA.U !UP0, `(.L_x_32) ;  /* 0x0000000108bc7547 */ /* 0x000fea000b800000 */
[----:B------:R-:W-:Y:S01]  /*1ca0*/  UIADD3 UR25, UPT, UPT, UR44, UR13, URZ ;  /* 0x0000000d2c197290 */ /* 0x000fe2000fffe0ff */
[----:B------:R-:W-:-:S11]  /*1cb0*/  UMOV UR4, UR5 ;  /* 0x0000000500047c82 */ /* 0x000fd60008000000 */
.L_x_38:
[----:B------:R-:W-:Y:S01]  /*1cc0*/  ULEA UR17, UR4, UR7, 0x3 ;  /* 0x0000000704117291 */ /* 0x000fe2000f8e18ff */
[----:B--2---:R-:W-:Y:S01]  /*1cd0*/  @!P3 MOV R2, 0x6000 ;  /* 0x000060000002b802 */ /* 0x004fe20000000f00 */
[----:B--2-4-:R-:W-:Y:S10]  /*1ce0*/  @P0 BRA `(.L_x_33) ;  /* 0x00000000000c0947 */ /* 0x014ff40003800000 */
[----:B------:R-:W-:-:S04]  /*1cf0*/  SHF.L.U32 R3, R12, 0x1f, RZ ;  /* 0x0000001f0c037819 */ /* 0x000fc800000006ff */
[----:B------:R-:W2:Y:S02]  /*1d00*/  SYNCS.PHASECHK.TRANS64.TRYWAIT P0, [UR17+0x18], R3 ;  /* 0x00001803ff0075a7 */ /* 0x000ea40008001111 */
[----:B--2---:R-:W-:Y:S05]  /*1d10*/  @!P0 BRA `(.L_x_34) ;  /* 0x0000009800388947 */ /* 0x004fea0003800000 */
.L_x_33:
[----:B------:R2:W-:Y:S01]  /*1d20*/  @!P3 SYNCS.ARRIVE.TRANS64 RZ, [UR17], R2 ;  /* 0x00000002ffffb9a7 */ /* 0x0005e20008000011 */
[----:B------:R-:W-:-:S04]  /*1d30*/  ULOP3.LUT UR5, UR24, 0x2, URZ, 0xfc, !UPT ;  /* 0x0000000218057892 */ /* 0x000fc8000f8efcff */
[----:B------:R-:W-:-:S09]  /*1d40*/  UISETP.NE.AND UP0, UPT, UR5, 0x2, UPT ;  /* 0x000000020500788c */ /* 0x000fd2000bf05270 */
[----:B------:R-:W-:Y:S05]  /*1d50*/  BRA.U UP0, `(.L_x_35) ;  /* 0x0000000100047547 */ /* 0x000fea000b800000 */
[----:B------:R-:W-:Y:S05]  /*1d60*/  BPT.TRAP 0x1 ;  /* 0x000000040000795c */ /* 0x000fea0000300000 */
.L_x_35:
[----:B------:R-:W-:Y:S04]  /*1d70*/  BSSY.RECONVERGENT B0, `(.L_x_36) ;  /* 0x0000003000007945 */ /* 0x000fe80003800200 */
[----:B------:R-:W-:Y:S05]  /*1d80*/  @P2 BRA `(.L_x_37) ;  /* 0x0000000000042947 */ /* 0x000fea0003800000 */
[----:B------:R-:W-:Y:S05]  /*1d90*/  BPT.TRAP 0x1 ;  /* 0x000000040000795c */ /* 0x000fea0000300000 */
.L_x_37:
[----:B------:R-:W-:Y:S05]  /*1da0*/  BSYNC.RECONVERGENT B0 ;  /* 0x0000000000007941 */ /* 0x000fea0003800200 */
.L_x_36:
[----:B------:R-:W-:Y:S02]  /*1db0*/  UIADD3 UR5, UPT, UPT, UR4, 0x1, URZ ;  /* 0x0000000104057890 */ /* 0x000fe4000fffe0ff */
[----:B------:R-:W-:Y:S02]  /*1dc0*/  UIADD3 UR14, UP1, UPT, UR26, 0x80, URZ ;  /* 0x000000801a0e7890 */ /* 0x000fe4000ff3e0ff */
[----:B------:R-:W-:Y:S02]  /*1dd0*/  UISETP.NE.AND UP0, UPT, UR5, 0x3, UPT ;  /* 0x000000030500788c */ /* 0x000fe4000bf05270 */
[----:B------:R-:W-:Y:S02]  /*1de0*/  USHF.L.U32 UR18, UR13, 0x6, URZ ;  /* 0x000000060d127899 */ /* 0x000fe400080006ff */
[----:B------:R-:W-:Y:S02]  /*1df0*/  USEL UR8, URZ, 0x1, UP0 ;  /* 0x00000001ff087887 */ /* 0x000fe40008000000 */
[----:B------:R-:W-:-:S02]  /*1e00*/  USEL UR5, UR5, URZ, UP0 ;  /* 0x000000ff05057287 */ /* 0x000fc40008000000 */
[----:B------:R-:W-:Y:S02]  /*1e10*/  UIADD3 UR22, UP0, UPT, UR26, 0x180, URZ ;  /* 0x000001801a167890 */ /* 0x000fe4000ff1e0ff */
[----:B------:R-:W-:Y:S01]  /*1e20*/  LOP3.LUT R12, R12, UR8, RZ, 0x3c, !PT ;  /* 0x000000080c0c7c12 */ /* 0x000fe2000f8e3cff */
[----:B------:R-:W-:Y:S02]  /*1e30*/  ULEA UR6, UR5, UR7, 0x3 ;  /* 0x0000000705067291 */ /* 0x000fe4000f8e18ff */
[----:B------:R-:W-:Y:S01]  /*1e40*/  ULEA UR8, UR4, UR7, 0xe ;  /* 0x0000000704087291 */ /* 0x000fe2000f8e70ff */
[----:B-1----:R-:W-:Y:S01]  /*1e50*/  SHF.L.U32 R0, R12, 0x1f, RZ ;  /* 0x0000001f0c007819 */ /* 0x002fe200000006ff */
[----:B------:R-:W-:Y:S02]  /*1e60*/  ULEA UR16, UR4, UR29, 0xd ;  /* 0x0000001d04107291 */ /* 0x000fe4000f8e68ff */
[----:B------:R-:W-:Y:S02]  /*1e70*/  UIADD3.X UR15, UPT, UPT, URZ, UR27, URZ, UP1, !UPT ;  /* 0x0000001bff0f7290 */ /* 0x000fe40008ffe4ff */
[----:B------:R-:W-:Y:S01]  /*1e80*/  UIADD3 UR8, UPT, UPT, UR8, 0x12400, URZ ;  /* 0x0001240008087890 */ /* 0x000fe2000fffe0ff */
[----:B------:R3:W4:Y:S01]  /*1e90*/  SYNCS.PHASECHK.TRANS64.TRYWAIT P0, [UR6+0x18], R0 ;  /* 0x00001800ff0075a7 */ /* 0x0007220008001106 */
[----:B------:R-:W-:Y:S01]  /*1ea0*/  UIADD3.X UR23, UPT, UPT, URZ, UR27, URZ, UP0, !UPT ;  /* 0x0000001bff177290 */ /* 0x000fe200087fe4ff */
[----:B------:R-:W-:Y:S01]  /*1eb0*/  UMOV UR6, 0x30000 ;  /* 0x0003000000067882 */ /* 0x000fe20000000000 */
[----:B------:R-:W-:Y:S01]  /*1ec0*/  UMOV UR30, 0x0 ;  /* 0x00000000001e7882 */ /* 0x000fe20000000000 */
[----:B------:R-:W-:Y:S01]  /*1ed0*/  UMOV UR31, 0x10000000 ;  /* 0x10000000001f7882 */ /* 0x000fe20000000000 */
[----:B------:R-:W-:Y:S01]  /*1ee0*/  UMOV UR19, UR35 ;  /* 0x0000002300137c82 */ /* 0x000fe20008000000 */
[----:B------:R-:W-:Y:S01]  /*1ef0*/  UMOV UR20, UR36 ;  /* 0x0000002400147c82 */ /* 0x000fe20008000000 */
[----:B------:R-:W-:Y:S01]  /*1f00*/  UMOV UR12, UR36 ;  /* 0x00000024000c7c82 */ /* 0x000fe20008000000 */
[----:B------:R-:W-:Y:S01]  /*1f10*/  UMOV UR9, UR17 ;  /* 0x0000001100097c82 */ /* 0x000fe20008000000 */
[----:B------:R-:W-:Y:S01]  /*1f20*/  UMOV UR10, UR18 ;  /* 0x00000012000a7c82 */ /* 0x000fe20008000000 */
[----:B------:R3:W-:Y:S01]  /*1f30*/  UTMALDG.3D.MULTICAST [UR16], [UR14], UR6, desc[UR30] ;  /* 0x00001e100e0073b4 */ /* 0x0007e20008011806 */
[----:B------:R-:W-:Y:S01]  /*1f40*/  UIADD3 UR13, UPT, UPT, UR13, 0x1, URZ ;  /* 0x000000010d0d7890 */ /* 0x000fe2000fffe0ff */
[----:B------:R-:W-:-:S03]  /*1f50*/  UMOV UR4, UR5 ;  /* 0x0000000500047c82 */ /* 0x000fc60008000000 */
[----:B------:R-:W-:Y:S01]  /*1f60*/  UISETP.NE.AND UP0, UPT, UR13, UR25, UPT ;  /* 0x000000190d00728c */ /* 0x000fe2000bf05270 */
[----:B------:R3:W-:Y:S08]  /*1f70*/  UTMALDG.3D [UR8], [UR22], desc[UR30] ;  /* 0x00001e08160075b4 */ /* 0x0007f00008011000 */
[----:B---3--:R-:W-:Y:S05]  /*1f80*/  BRA.U UP0, `(.L_x_38) ;  /* 0xfffffffd004c7547 */ /* 0x008fea000b83ffff */
.L_x_32:
[C---:B------:R-:W-:Y:S01]  /*1f90*/  LEA R3, R11.reuse, UR7, 0x3 ;  /* 0x000000070b037c11 */ /* 0x040fe2000f8e18ff */
[----:B------:R-:W-:Y:S01]  /*1fa0*/  NOP ;  /* 0x0000000000007918 */ /* 0x000fe20000000000 */
[----:B-1----:R-:W-:Y:S02]  /*1fb0*/  SHF.L.U32 R0, R10, 0x1f, RZ ;  /* 0x0000001f0a007819 */ /* 0x002fe400000006ff */
[----:B------:R-:W-:Y:S02]  /*1fc0*/  LEA R5, R11, UR7, 0x4 ;  /* 0x000000070b057c11 */ /* 0x000fe4000f8e20ff */
[----:B--2-4-:R-:W1:Y:S02]  /*1fd0*/  SYNCS.PHASECHK.TRANS64.TRYWAIT P0, [R3+URZ+0x80], R0 ;  /* 0x00008000030075a7 */ /* 0x014e6400080011ff */
[----:B-1----:R-:W-:Y:S05]  /*1fe0*/  @!P0 BRA `(.L_x_39) ;  /* 0x00000094009c8947 */ /* 0x002fea0003800000 */
.L_x_135:
[----:B------:R-:W2:Y:S01]  /*1ff0*/  LDS.128 R4, [R5+0xf0] ;  /* 0x0000f00005047984 */ /* 0x000ea20000000c00 */
[----:B------:R-:W-:Y:S01]  /*2000*/  UISETP.GE.AND UP0, UPT, UR42, 0x1, UPT ;  /* 0x000000012a00788c */ /* 0x000fe2000bf06270 */
[----:B------:R-:W-:Y:S01]  /*2010*/  @!PT LDS RZ, [RZ] ;  /* 0x00000000fffff984 */ /* 0x000fe20000000800 */
[----:B------:R-:W-:Y:S01]  /*2020*/  @!PT LDS RZ, [RZ] ;  /* 0x00000000fffff984 */ /* 0x000fe20000000800 */
[----:B------:R-:W-:Y:S01]  /*2030*/  @!PT LDS RZ, [RZ] ;  /* 0x00000000fffff984 */ /* 0x000fe20000000800 */
[----:B------:R-:W-:Y:S01]  /*2040*/  @!PT LDS RZ, [RZ] ;  /* 0x00000000fffff984 */ /* 0x000fe20000000800 */
[----:B------:R3:W-:Y:S06]  /*2050*/  MEMBAR.ALL.CTA ;  /* 0x0000000000007992 */ /* 0x0007ec0000008000 */
[----:B---3--:R-:W3:Y:S01]  /*2060*/  FENCE.VIEW.ASYNC.S ;  /* 0x00000000000073c6 */ /* 0x008ee20000000000 */
[----:B--2---:R-:W-:-:S13]  /*2070*/  LOP3.LUT P0, RZ, R6, 0x1, RZ, 0xc0, !PT ;  /* 0x0000000106ff7812 */ /* 0x004fda000780c0ff */
[----:B---3--:R-:W-:Y:S01]  /*2080*/  VOTEU.ANY UP1, P0 ;  /* 0x0000000000ff7886 */ /* 0x008fe20000020100 */
[----:B------:R-:W-:-:S13]  /*2090*/  PLOP3.LUT P0, PT, PT, PT, UP1, 0x80, 0x8 ;  /* 0x000000000008781c */ /* 0x000fda0003f0f018 */
[----:B-1----:R-:W-:Y:S02]  /*20a0*/  @P0 LOP3.LUT R0, R5, 0xffff, RZ, 0xc0, !PT ;  /* 0x0000ffff05000812 */ /* 0x002fe400078ec0ff */
[----:B------:R-:W-:Y:S02]  /*20b0*/  @P0 MOV R2, R4 ;  /* 0x0000000400020202 */ /* 0x000fe40000000f00 */
[----:B------:R-:W-:Y:S01]  /*20c0*/  @P0 R2UR UR6, R0 ;  /* 0x00000000000602ca */ /* 0x000fe200000e0000 */
[----:B------:R-:W-:Y:S01]  /*20d0*/  VIADD R0, R3, 0x90 ;  /* 0x0000009003007836 */ /* 0x000fe20000000000 */
[----:B------:R-:W-:Y:S02]  /*20e0*/  @P0 SHF.R.U32.HI R4, RZ, 0x10, R5 ;  /* 0x00000010ff040819 */ /* 0x000fe40000011605 */
[----:B------:R-:W-:Y:S02]  /*20f0*/  @P0 R2UR UR8, R2 ;  /* 0x00000000020802ca */ /* 0x000fe400000e0000 */
[----:B------:R-:W-:-:S02]  /*2100*/  PRMT R0, RZ, 0x654, R0 ;  /* 0x00000654ff007816 */ /* 0x000fc40000000000 */
[----:B------:R-:W-:Y:S02]  /*2110*/  @P0 R2UR UR4, R4 ;  /* 0x00000000040402ca */ /* 0x000fe400000e0000 */
[----:B------:R1:W-:Y:S03]  /*2120*/  SYNCS.ARRIVE.TRANS64.RED.A1T0 RZ, [R0+URZ], RZ ;  /* 0x000000ff00ff79a7 */ /* 0x0003e600081004ff */
[----:B------:R-:W-:-:S04]  /*2130*/  @UP1 UMOV UR37, UR6 ;  /* 0x0000000600251c82 */ /* 0x000fc80008000000 */
[----:B------:R-:W-:-:S04]  /*2140*/  @UP1 UMOV UR38, UR8 ;  /* 0x0000000800261c82 */ /* 0x000fc80008000000 */
[----:B------:R-:W-:Y:S01]  /*2150*/  @UP1 UMOV UR36, UR4 ;  /* 0x0000000400241c82 */ /* 0x000fe20008000000 */
[----:B------:R-:W-:Y:S05]  /*2160*/  BRA.U !UP0, `(.L_x_40) ;  /* 0x0000000108d47547 */ /* 0x000fea000b800000 */
[----:B------:R-:W2:Y:S01]  /*2170*/  LDCU.128 UR12, c[0x0][0xb10] ;  /* 0x00016200ff0c77ac */ /* 0x000ea20008000c00 */
[----:B------:R-:W3:Y:S01]  /*2180*/  LDCU UR25, c[0x0][0xb20] ;  /* 0x00016400ff1977ac */ /* 0x000ee20008000800 */
[----:B------:R-:W4:Y:S01]  /*2190*/  LDCU UR20, c[0x0][0xb0c] ;  /* 0x00016180ff1477ac */ /* 0x000f220008000800 */
[----:B------:R-:W1:Y:S01]  /*21a0*/  LDCU.64 UR10, c[0x0][0xb28] ;  /* 0x00016500ff0a77ac */ /* 0x000e620008000a00 */
[----:B------:R-:W-:Y:S02]  /*21b0*/  UISETP.NE.AND UP3, UPT, UR42, 0x1, UPT ;  /* 0x000000012a00788c */ /* 0x000fe4000bf65270 */
[----:B--2---:R-:W-:Y:S02]  /*21c0*/  UIMAD.WIDE.U32 UR16, UR39, UR15, URZ ;  /* 0x0000000f271072a5 */ /* 0x004fe4000f8e00ff */
[----:B------:R-:W-:Y:S02]  /*21d0*/  UIMAD.WIDE.U32 UR8, UR40, UR12, URZ ;  /* 0x0000000c280872a5 */ /* 0x000fe4000f8e00ff */
[----:B------:R-:W-:-:S02]  /*21e0*/  UISETP.NE.AND UP0, UPT, UR14, 0x1, UPT ;  /* 0x000000010e00788c */ /* 0x000fc4000bf05270 */
[----:B------:R-:W-:Y:S01]  /*21f0*/  UIMAD.WIDE.U32 UR22, UR37, UR15, URZ ;  /* 0x0000000f251672a5 */ /* 0x000fe2000f8e00ff */
[----:B------:R-:W-:Y:S02]  /*2200*/  UMOV UR16, UR17 ;  /* 0x0000001100107c82 */ /* 0x000fe40008000000 */
[----:B------:R-:W-:Y:S01]  /*2210*/  UMOV UR8, UR9 ;  /* 0x0000000900087c82 */ /* 0x000fe20008000000 */
[----:B---3--:R-:W-:Y:S02]  /*2220*/  USHF.R.U32.HI UR16, URZ, UR25, UR16 ;  /* 0x00000019ff107299 */ /* 0x008fe40008011610 */
[----:B----4-:R-:W-:Y:S02]  /*2230*/  UISETP.NE.AND UP2, UPT, UR20, 0x1, UPT ;  /* 0x000000011400788c */ /* 0x010fe4000bf45270 */
[----:B------:R-:W-:Y:S02]  /*2240*/  USHF.R.U32.HI UR8, URZ, UR13, UR8 ;  /* 0x0000000dff087299 */ /* 0x000fe40008011608 */
[----:B------:R-:W-:-:S02]  /*2250*/  USEL UR6, UR39, UR16, !UP0 ;  /* 0x0000001027067287 */ /* 0x000fc4000c000000 */
[----:B------:R-:W-:Y:S02]  /*2260*/  USEL UR8, UR40, UR8, !UP2 ;  /* 0x0000000828087287 */ /* 0x000fe4000d000000 */
[----:B-1----:R-:W-:Y:S01]  /*2270*/  UIMAD.WIDE.U32 UR16, UR6, UR10, URZ ;  /* 0x0000000a061072a5 */ /* 0x002fe2000f8e00ff */
[----:B------:R-:W-:Y:S01]  /*2280*/  UMOV UR4, UR23 ;  /* 0x0000001700047c82 */ /* 0x000fe20008000000 */
[----:B------:R-:W-:Y:S02]  /*2290*/  UIMAD.WIDE.U32 UR18, UR38, UR12, URZ ;  /* 0x0000000c261272a5 */ /* 0x000fe4000f8e00ff */
[----:B------:R-:W-:-:S03]  /*22a0*/  UIMAD.WIDE.U32 UR22, UR8, UR10, URZ ;  /* 0x0000000a081672a5 */ /* 0x000fc6000f8e00ff */
[----:B------:R-:W-:Y:S01]  /*22b0*/  UMOV UR16, UR17 ;  /* 0x0000001100107c82 */ /* 0x000fe20008000000 */
[----:B------:R-:W-:Y:S02]  /*22c0*/  USHF.R.U32.HI UR4, URZ, UR25, UR4 ;  /* 0x00000019ff047299 */ /* 0x000fe40008011604 */
[----:B------:R-:W-:Y:S01]  /*22d0*/  @UP3 USHF.R.U32.HI UR6, URZ, UR11, UR16 ;  /* 0x0000000bff063299 */ /* 0x000fe20008011610 */
[----:B------:R-:W-:Y:S01]  /*22e0*/  UMOV UR18, UR19 ;  /* 0x0000001300127c82 */ /* 0x000fe20008000000 */
[----:B------:R-:W-:Y:S01]  /*22f0*/  UMOV UR22, UR23 ;  /* 0x0000001700167c82 */ /* 0x000fe20008000000 */
[----:B------:R-:W-:Y:S02]  /*2300*/  USHF.R.U32.HI UR13, URZ, UR13, UR18 ;  /* 0x0000000dff0d7299 */ /* 0x000fe40008011612 */
[----:B------:R-:W-:Y:S02]  /*2310*/  USEL UR4, UR37, UR4, !UP0 ;  /* 0x0000000425047287 */ /* 0x000fe4000c000000 */
[----:B------:R-:W-:-:S02]  /*2320*/  @UP3 USHF.R.U32.HI UR8, URZ, UR11, UR22 ;  /* 0x0000000bff083299 */ /* 0x000fc40008011616 */
[----:B------:R-:W-:Y:S02]  /*2330*/  UIMAD UR9, UR42, UR6, URZ ;  /* 0x000000062a0972a4 */ /* 0x000fe4000f8e02ff */
[----:B------:R-:W-:Y:S02]  /*2340*/  USEL UR6, UR38, UR13, !UP2 ;  /* 0x0000000d26067287 */ /* 0x000fe4000d000000 */
[----:B------:R-:W-:Y:S02]  /*2350*/  UIMAD UR12, UR42, UR8, URZ ;  /* 0x000000082a0c72a4 */ /* 0x000fe4000f8e02ff */
[----:B------:R-:W-:Y:S02]  /*2360*/  UISETP.GE.AND UP0, UPT, UR4, UR9, UPT ;  /* 0x000000090400728c */ /* 0x000fe4000bf06270 */
[----:B------:R-:W-:Y:S02]  /*2370*/  UIMAD.WIDE.U32 UR16, UR4, UR10, URZ ;  /* 0x0000000a041072a5 */ /* 0x000fe4000f8e00ff */
[----:B------:R-:W-:-:S02]  /*2380*/  UISETP.GE.OR UP0, UPT, UR6, UR12, UP0 ;  /* 0x0000000c0600728c */ /* 0x000fc40008706670 */
        /* <DEDUP_REMOVED lines=19> */
.L_x_40:
[----:B------:R-:W2:Y:S02]  /*24c0*/  LDCU UR4, c[0x0][0xb30] ;  /* 0x00016600ff0477ac */ /* 0x000ea40008000800 */
[----:B--2---:R-:W-:-:S09]  /*24d0*/  UISETP.NE.AND UP0, UPT, UR4, 0x1, UPT ;  /* 0x000000010400788c */ /* 0x004fd2000bf05270 */
[----:B------:R-:W-:Y:S05]  /*24e0*/  BRA.U UP0, `(.L_x_41) ;  /* 0x0000000100447547 */ /* 0x000fea000b800000 */
[----:B------:R-:W2:Y:S01]  /*24f0*/  LDCU.128 UR12, c[0x0][0xb10] ;  /* 0x00016200ff0c77ac */ /* 0x000ea20008000c00 */
[----:B------:R-:W3:Y:S01]  /*2500*/  LDCU UR16, c[0x0][0xb0c] ;  /* 0x00016180ff1077ac */ /* 0x000ee20008000800 */
[----:B------:R-:W4:Y:S01]  /*2510*/  LDCU UR17, c[0x0][0xb20] ;  /* 0x00016400ff1177ac */ /* 0x000f220008000800 */
[----:B--2---:R-:W-:Y:S02]  /*2520*/  UIMAD.WIDE.U32 UR10, UR38, UR12, URZ ;  /* 0x0000000c260a72a5 */ /* 0x004fe4000f8e00ff */
[----:B------:R-:W-:Y:S02]  /*2530*/  UIMAD.WIDE.U32 UR8, UR37, UR15, URZ ;  /* 0x0000000f250872a5 */ /* 0x000fe4000f8e00ff */
[----:B---3--:R-:W-:Y:S02]  /*2540*/  UISETP.NE.AND UP2, UPT, UR16, 0x1, UPT ;  /* 0x000000011000788c */ /* 0x008fe4000bf45270 */
[----:B------:R-:W-:Y:S01]  /*2550*/  UISETP.NE.AND UP0, UPT, UR14, 0x1, UPT ;  /* 0x000000010e00788c */ /* 0x000fe2000bf05270 */
[----:B------:R-:W-:-:S02]  /*2560*/  UMOV UR6, UR11 ;  /* 0x0000000b00067c82 */ /* 0x000fc40008000000 */
[----:B------:R-:W-:Y:S01]  /*2570*/  UMOV UR4, UR9 ;  /* 0x0000000900047c82 */ /* 0x000fe20008000000 */
[----:B------:R-:W-:Y:S02]  /*2580*/  USHF.R.U32.HI UR6, URZ, UR13, UR6 ;  /* 0x0000000dff067299 */ /* 0x000fe40008011606 */
[----:B----4-:R-:W-:Y:S02]  /*2590*/  USHF.R.U32.HI UR4, URZ, UR17, UR4 ;  /* 0x00000011ff047299 */ /* 0x010fe40008011604 */
[----:B------:R-:W-:Y:S02]  /*25a0*/  USEL UR6, UR38, UR6, !UP2 ;  /* 0x0000000626067287 */ /* 0x000fe4000d000000 */
[----:B------:R-:W-:-:S04]  /*25b0*/  USEL UR4, UR37, UR4, !UP0 ;  /* 0x0000000425047287 */ /* 0x000fc8000c000000 */
[----:B------:R-:W-:Y:S02]  /*25c0*/  UIADD3 UR8, UPT, UPT, UR6, -UR4, URZ ;  /* 0x8000000406087290 */ /* 0x000fe4000fffe0ff */
[----:B------:R-:W-:Y:S02]  /*25d0*/  UIADD3 UR4, UPT, UPT, -UR6, UR4, URZ ;  /* 0x0000000406047290 */ /* 0x000fe4000fffe1ff */
[----:B------:R-:W-:Y:S02]  /*25e0*/  UIMAD UR37, UR8, UR14, UR37 ;  /* 0x0000000e082572a4 */ /* 0x000fe4000f8e0225 */
[----:B------:R-:W-:-:S12]  /*25f0*/  UIMAD UR38, UR4, UR16, UR38 ;  /* 0x00000010042672a4 */ /* 0x000fd8000f8e0226 */
.L_x_41:
[----:B------:R-:W-:Y:S01]  /*2600*/  VIADD R11, R11, 0x1 ;  /* 0x000000010b0b7836 */ /* 0x000fe20000000000 */
[----:B------:R-:W-:Y:S01]  /*2610*/  R2UR UR4, R160 ;  /* 0x00000000a00472ca */ /* 0x000fe200000e0000 */
[----:B------:R-:W-:Y:S01]  /*2620*/  UIADD3 UR20, UPT, UPT, UR37, UR59, URZ ;  /* 0x0000003b25147290 */ /* 0x000fe2000fffe0ff */
[----:B------:R-:W-:Y:S02]  /*2630*/  PLOP3.LUT P1, PT, PT, PT, PT, 0x80, 0x8 ;  /* 0x000000000008781c */ /* 0x000fe40003f2f070 */
[----:B------:R-:W-:-:S04]  /*2640*/  ISETP.NE.AND P0, PT, R11, 0x2, PT ;  /* 0x000000020b00780c */ /* 0x000fc80003f05270 */
[----:B------:R-:W-:Y:S02]  /*2650*/  SEL R3, RZ, 0x1, P0 ;  /* 0x00000001ff037807 */ /* 0x000fe40000000000 */
[----:B------:R-:W-:Y:S02]  /*2660*/  SEL R11, R11, RZ, P0 ;  /* 0x000000ff0b0b7207 */ /* 0x000fe40000000000 */
[----:B------:R-:W-:Y:S01]  /*2670*/  LOP3.LUT R10, R10, R3, RZ, 0x3c, !PT ;  /* 0x000000030a0a7212 */ /* 0x000fe200078e3cff */
[----:B------:R-:W-:Y:S01]  /*2680*/  UIADD3 UR16, UPT, UPT, UR38, UR4, URZ ;  /* 0x0000000426107290 */ /* 0x000fe2000fffe0ff */
[----:B------:R-:W-:Y:S11]  /*2690*/  BRA.U UP1, `(.L_x_42) ;  /* 0xfffffff101587547 */ /* 0x000ff6000b83ffff */
[----:B------:R-:W-:Y:S01]  /*26a0*/  UIADD3 UR7, UPT, UPT, UR7, 0x18, URZ ;  /* 0x0000001807077890 */ /* 0x000fe2000fffe0ff */
[----:B------:R-:W-:-:S03]  /*26b0*/  SHF.L.U32 R3, R12, 0x1f, RZ ;  /* 0x0000001f0c037819 */ /* 0x000fc600000006ff */
[----:B------:R-:W-:-:S09]  /*26c0*/  ULEA UR4, UR5, UR7, 0x3 ;  /* 0x0000000705047291 */ /* 0x000fd2000f8e18ff */
[----:B------:R-:W2:Y:S02]  /*26d0*/  SYNCS.PHASECHK.TRANS64.TRYWAIT P0, [UR4], R3 ;  /* 0x00000003ff0075a7 */ /* 0x000ea40008001104 */
[----:B--2---:R-:W-:Y:S05]  /*26e0*/  @!P0 BRA `(.L_x_43) ;  /* 0x0000008c00f08947 */ /* 0x004fea0003800000 */
.L_x_137:
[----:B------:R-:W-:-:S04]  /*26f0*/  UIADD3 UR4, UPT, UPT, UR5, 0x1, URZ ;  /* 0x0000000105047890 */ /* 0x000fc8000fffe0ff */
[----:B------:R-:W-:-:S04]  /*2700*/  UISETP.NE.AND UP0, UPT, UR4, 0x3, UPT ;  /* 0x000000030400788c */ /* 0x000fc8000bf05270 */
[----:B------:R-:W-:Y:S02]  /*2710*/  USEL UR6, URZ, 0x1, UP0 ;  /* 0x00000001ff067887 */ /* 0x000fe40008000000 */
[----:B------:R-:W-:-:S04]  /*2720*/  USEL UR4, UR4, URZ, UP0 ;  /* 0x000000ff04047287 */ /* 0x000fc80008000000 */
[----:B------:R-:W-:Y:S01]  /*2730*/  ULEA UR5, UR4, UR7, 0x3 ;  /* 0x0000000704057291 */ /* 0x000fe2000f8e18ff */
[----:B------:R-:W-:-:S04]  /*2740*/  LOP3.LUT R12, R12, UR6, RZ, 0x3c, !PT ;  /* 0x000000060c0c7c12 */ /* 0x000fc8000f8e3cff */
[----:B-1----:R-:W-:-:S04]  /*2750*/  SHF.L.U32 R3, R12, 0x1f, RZ ;  /* 0x0000001f0c037819 */ /* 0x002fc800000006ff */
[----:B------:R-:W1:Y:S02]  /*2760*/  SYNCS.PHASECHK.TRANS64.TRYWAIT P0, [UR5], R3 ;  /* 0x00000003ff0075a7 */ /* 0x000e640008001105 */
[----:B-1----:R-:W-:Y:S05]  /*2770*/  @!P0 BRA `(.L_x_44) ;  /* 0x0000008c00e48947 */ /* 0x002fea0003800000 */
.L_x_139:
[----:B------:R-:W-:-:S04]  /*2780*/  UIADD3 UR4, UPT, UPT, UR4, 0x1, URZ ;  /* 0x0000000104047890 */ /* 0x000fc8000fffe0ff */
[----:B------:R-:W-:-:S04]  /*2790*/  UISETP.NE.AND UP0, UPT, UR4, 0x3, UPT ;  /* 0x000000030400788c */ /* 0x000fc8000bf05270 */
[----:B------:R-:W-:Y:S02]  /*27a0*/  USEL UR5, URZ, 0x1, UP0 ;  /* 0x00000001ff057887 */ /* 0x000fe40008000000 */
[----:B------:R-:W-:-:S04]  /*27b0*/  USEL UR4, UR4, URZ, UP0 ;  /* 0x000000ff04047287 */ /* 0x000fc80008000000 */
[----:B------:R-:W-:Y:S01]  /*27c0*/  ULEA UR4, UR4, UR7, 0x3 ;  /* 0x0000000704047291 */ /* 0x000fe2000f8e18ff */
[----:B-1----:R-:W-:-:S04]  /*27d0*/  LOP3.LUT R3, R12, UR5, RZ, 0x3c, !PT ;  /* 0x000000050c037c12 */ /* 0x002fc8000f8e3cff */
[----:B------:R-:W-:Y:S01]  /*27e0*/  SHF.L.U32 R3, R3, 0x1f, RZ ;  /* 0x0000001f03037819 */ /* 0x000fe200000006ff */
[----:B------:R-:W-:-:S07]  /*27f0*/  IMAD.U32 R0, RZ, RZ, UR4 ;  /* 0x00000004ff007e24 */ /* 0x000fce000f8e00ff */
.L_x_45:
[----:B-1----:R1:W2:Y:S02]  /*2800*/  SYNCS.PHASECHK.TRANS64.TRYWAIT P0, [R0+URZ], R3 ;  /* 0x00000003000075a7 */ /* 0x0022a400080011ff */
[----:B--2---:R-:W-:Y:S05]  /*2810*/  @!P0 NANOSLEEP.SYNCS 0x989680 ;  /* 0x009896800000895d */ /* 0x004fea0003900000 */
[----:B------:R-:W2:Y:S02]  /*2820*/  @!P0 SYNCS.PHASECHK.TRANS64 P0, [R0+URZ], R3 ;  /* 0x00000003000085a7 */ /* 0x000ea400080010ff */
[----:B--2---:R-:W-:Y:S05]  /*2830*/  @P0 EXIT ;  /* 0x000000000000094d */ /* 0x004fea0003800000 */
[----:B------:R-:W-:Y:S05]  /*2840*/  BRA `(.L_x_45) ;  /* 0xfffffffc00ec7947 */ /* 0x000fea000383ffff */
.L_x_22:
[----:B------:R-:W1:Y:S02]  /*2850*/  S2UR UR4, SR_CgaCtaId ;  /* 0x00000000000479c3 */ /* 0x000e640000008800 */
[----:B-1----:R-:W-:-:S04]  /*2860*/  UISETP.NE.AND UP0, UPT, UR4, URZ, UPT ;  /* 0x000000ff0400728c */ /* 0x002fc8000bf05270 */
[----:B------:R-:W-:-:S09]  /*2870*/  UISETP.NE.OR UP0, UPT, UR17, 0x1, UP0 ;  /* 0x000000011100788c */ /* 0x000fd20008705670 */
[----:B------:R-:W-:Y:S05]  /*2880*/  BRA.U UP0, `(.L_x_46) ;  /* 0x00000005004c7547 */ /* 0x000fea000b800000 */
[----:B------:R-:W1:Y:S01]  /*2890*/  S2UR UR5, SR_CgaCtaId ;  /* 0x00000000000579c3 */ /* 0x000e620000008800 */
[----:B------:R-:W-:Y:S01]  /*28a0*/  UMOV UR4, 0x400 ;  /* 0x0000040000047882 */ /* 0x000fe20000000000 */
[----:B------:R-:W-:Y:S01]  /*28b0*/  ISETP.GE.U32.AND P2, PT, R0, 0x2, PT ;  /* 0x000000020000780c */ /* 0x000fe20003f46070 */
[----:B------:R-:W-:Y:S01]  /*28c0*/  IMAD.MOV.U32 R12, RZ, RZ, 0x1 ;  /* 0x00000001ff0c7424 */ /* 0x000fe200078e00ff */
[----:B------:R-:W-:Y:S02]  /*28d0*/  CS2R R10, SRZ ;  /* 0x00000000000a7805 */ /* 0x000fe4000001ff00 */
[----:B------:R-:W-:Y:S01]  /*28e0*/  CS2R R8, SRZ ;  /* 0x0000000000087805 */ /* 0x000fe2000001ff00 */
[----:B-1----:R-:W-:-:S03]  /*28f0*/  ULEA UR6, UR5, UR4, 0x18 ;  /* 0x0000000405067291 */ /* 0x002fc6000f8ec0ff */
[----:B------:R-:W-:-:S09]  /*2900*/  UMOV UR5, URZ ;  /* 0x000000ff00057c82 */ /* 0x000fd20008000000 */
.L_x_50:
[----:B------:R-:W-:Y:S02]  /*2910*/  LEA R2, R8, UR6, 0x3 ;  /* 0x0000000608027c11 */ /* 0x000fe4000f8e18ff */
[----:B------:R-:W-:-:S03]  /*2920*/  SHF.L.U32 R5, R9, 0x1f, RZ ;  /* 0x0000001f09057819 */ /* 0x000fc600000006ff */
[----:B------:R-:W-:Y:S01]  /*2930*/  VIADD R4, R2, 0xd0 ;  /* 0x000000d002047836 */ /* 0x000fe20000000000 */
[----:B------:R-:W1:Y:S02]  /*2940*/  SYNCS.PHASECHK.TRANS64.TRYWAIT P0, [R2+URZ+0xc0], R5 ;  /* 0x0000c005020075a7 */ /* 0x000e6400080011ff */
[----:B-1----:R-:W-:Y:S05]  /*2950*/  @!P0 BRA `(.L_x_47) ;  /* 0x0000008c00848947 */ /* 0x002fea0003800000 */
.L_x_140:
[----:B------:R-:W-:Y:S01]  /*2960*/  ULEA UR4, UR5, UR6, 0x3 ;  /* 0x0000000605047291 */ /* 0x000fe2000f8e18ff */
[----:B------:R-:W-:Y:S02]  /*2970*/  PRMT R4, RZ, 0x654, R4 ;  /* 0x00000654ff047816 */ /* 0x000fe40000000004 */
[----:B-1----:R-:W-:Y:S01]  /*2980*/  SHF.L.U32 R5, R12, 0x1f, RZ ;  /* 0x0000001f0c057819 */ /* 0x002fe200000006ff */
[----:B------:R-:W-:Y:S01]  /*2990*/  UIADD3 UR7, UPT, UPT, UR4, 0x80, URZ ;  /* 0x0000008004077890 */ /* 0x000fe2000fffe0ff */
[----:B------:R1:W-:Y:S05]  /*29a0*/  SYNCS.ARRIVE.TRANS64.RED.A1T0 RZ, [R4+URZ], RZ ;  /* 0x000000ff04ff79a7 */ /* 0x0003ea00081004ff */
[----:B------:R-:W-:Y:S01]  /*29b0*/  IMAD.U32 R7, RZ, RZ, UR7 ;  /* 0x00000007ff077e24 */ /* 0x000fe2000f8e00ff */
[----:B------:R-:W2:Y:S04]  /*29c0*/  SYNCS.PHASECHK.TRANS64.TRYWAIT P0, [UR4+0x90], R5 ;  /* 0x00009005ff0075a7 */ /* 0x000ea80008001104 */
[----:B------:R-:W-:Y:S01]  /*29d0*/  PRMT R6, R0, 0x654, R7 ;  /* 0x0000065400067816 */ /* 0x000fe20000000007 */
[----:B-1----:R-:W-:Y:S01]  /*29e0*/  @!P2 IMAD.MOV.U32 R4, RZ, RZ, 0x10 ;  /* 0x00000010ff04a424 */ /* 0x002fe200078e00ff */
[----:B--2---:R-:W-:Y:S06]  /*29f0*/  @!P0 BRA `(.L_x_48) ;  /* 0x0000008c00708947 */ /* 0x004fec0003800000 */
.L_x_142:
[----:B------:R-:W-:Y:S01]  /*2a00*/  ULEA UR8, UR5, UR6, 0x4 ;  /* 0x0000000605087291 */ /* 0x000fe2000f8e20ff */
[----:B------:R-:W-:Y:S01]  /*2a10*/  SEL R3, R6, R3, !P2 ;  /* 0x0000000306037207 */ /* 0x000fe20005000000 */
[----:B------:R-:W-:Y:S01]  /*2a20*/  UIADD3 UR9, UPT, UPT, UR4, 0x80, URZ ;  /* 0x0000008004097890 */ /* 0x000fe2000fffe0ff */
[----:B-1----:R-:W-:Y:S01]  /*2a30*/  LEA R2, R11, UR6, 0x3 ;  /* 0x000000060b027c11 */ /* 0x002fe2000f8e18ff */
[----:B------:R-:W-:Y:S01]  /*2a40*/  UIADD3 UR8, UPT, UPT, UR8, 0xf0, URZ ;  /* 0x000000f008087890 */ /* 0x000fe2000fffe0ff */
[----:B------:R-:W-:Y:S01]  /*2a50*/  SHF.L.U32 R5, R10, 0x1f, RZ ;  /* 0x0000001f0a057819 */ /* 0x000fe200000006ff */
[----:B------:R1:W-:Y:S01]  /*2a60*/  @!P2 SYNCS.ARRIVE.TRANS64.RED RZ, [R3+URZ], R4 ;  /* 0x0000000403ffa9a7 */ /* 0x0003e200080004ff */
[----:B------:R-:W-:Y:S01]  /*2a70*/  UIADD3 UR4, UPT, UPT, UR5, 0x1, URZ ;  /* 0x0000000105047890 */ /* 0x000fe2000fffe0ff */
[----:B------:R-:W-:-:S03]  /*2a80*/  VIADD R8, R8, 0x1 ;  /* 0x0000000108087836 */ /* 0x000fc60000000000 */
[----:B------:R-:W-:Y:S02]  /*2a90*/  UISETP.NE.AND UP0, UPT, UR4, 0x2, UPT ;  /* 0x000000020400788c */ /* 0x000fe4000bf05270 */
[----:B------:R-:W-:Y:S06]  /*2aa0*/  UGETNEXTWORKID.BROADCAST [UR8], [UR9] ;  /* 0x00000000080073ca */ /* 0x000fec0008000100 */
[----:B------:R-:W-:Y:S01]  /*2ab0*/  USEL UR7, URZ, 0x1, UP0 ;  /* 0x00000001ff077887 */ /* 0x000fe20008000000 */
[----:B------:R-:W-:Y:S01]  /*2ac0*/  ISETP.NE.AND P0, PT, R8, 0x2, PT ;  /* 0x000000020800780c */ /* 0x000fe20003f05270 */
[----:B------:R-:W-:Y:S01]  /*2ad0*/  USEL UR5, UR4, URZ, UP0 ;  /* 0x000000ff04057287 */ /* 0x000fe20008000000 */
[----:B------:R-:W2:Y:S03]  /*2ae0*/  SYNCS.PHASECHK.TRANS64.TRYWAIT P1, [R2+URZ+0x80], R5 ;  /* 0x00008005020075a7 */ /* 0x000ea600080211ff */
[----:B------:R-:W-:Y:S01]  /*2af0*/  LOP3.LUT R12, R12, UR7, RZ, 0x3c, !PT ;  /* 0x000000070c0c7c12 */ /* 0x000fe2000f8e3cff */
[----:B-12---:R-:W-:Y:S07]  /*2b00*/  @!P1 BRA `(.L_x_49) ;  /* 0x0000008c00449947 */ /* 0x006fee0003800000 */
.L_x_143:
[C---:B------:R-:W-:Y:S01]  /*2b10*/  LEA R4, R11.reuse, UR6, 0x4 ;  /* 0x000000060b047c11 */ /* 0x040fe2000f8e20ff */
[----:B-1----:R-:W-:Y:S01]  /*2b20*/  VIADD R2, R2, 0x90 ;  /* 0x0000009002027836 */ /* 0x002fe20000000000 */
[----:B------:R-:W-:Y:S01]  /*2b30*/  SEL R8, R8, RZ, P0 ;  /* 0x000000ff08087207 */ /* 0x000fe20000000000 */
[----:B------:R-:W-:-:S03]  /*2b40*/  VIADD R11, R11, 0x1 ;  /* 0x000000010b0b7836 */ /* 0x000fc60000000000 */
[----:B------:R-:W1:Y:S01]  /*2b50*/  LDS.128 R4, [R4+0xf0] ;  /* 0x0000f00004047984 */ /* 0x000e620000000c00 */
[----:B------:R-:W-:Y:S02]  /*2b60*/  PRMT R2, RZ, 0x654, R2 ;  /* 0x00000654ff027816 */ /* 0x000fe40000000002 */
[C---:B------:R-:W-:Y:S01]  /*2b70*/  ISETP.NE.AND P1, PT, R11.reuse, 0x2, PT ;  /* 0x000000020b00780c */ /* 0x040fe20003f25270 */
[----:B------:R-:W-:Y:S01]  /*2b80*/  @!PT LDS RZ, [RZ] ;  /* 0x00000000fffff984 */ /* 0x000fe20000000800 */
[----:B------:R-:W-:Y:S01]  /*2b90*/  @!PT LDS RZ, [RZ] ;  /* 0x00000000fffff984 */ /* 0x000fe20000000800 */
[----:B------:R-:W-:Y:S01]  /*2ba0*/  @!PT LDS RZ, [RZ] ;  /* 0x00000000fffff984 */ /* 0x000fe20000000800 */
[----:B------:R-:W-:Y:S01]  /*2bb0*/  @!PT LDS RZ, [RZ] ;  /* 0x00000000fffff984 */ /* 0x000fe20000000800 */
[----:B------:R2:W-:Y:S06]  /*2bc0*/  MEMBAR.ALL.CTA ;  /* 0x0000000000007992 */ /* 0x0005ec0000008000 */
[----:B--2---:R-:W2:Y:S01]  /*2bd0*/  FENCE.VIEW.ASYNC.S ;  /* 0x00000000000073c6 */ /* 0x004ea20000000000 */
[----:B------:R-:W-:Y:S01]  /*2be0*/  SEL R11, R11, RZ, P1 ;  /* 0x000000ff0b0b7207 */ /* 0x000fe20000800000 */
[----:B--2---:R2:W-:Y:S01]  /*2bf0*/  SYNCS.ARRIVE.TRANS64.RED.A1T0 RZ, [R2+URZ], RZ ;  /* 0x000000ff02ff79a7 */ /* 0x0045e200081004ff */
[----:B-1----:R-:W-:-:S02]  /*2c00*/  LOP3.LUT P3, RZ, R6, 0x1, RZ, 0xc0, !PT ;  /* 0x0000000106ff7812 */ /* 0x002fc4000786c0ff */
[----:B------:R-:W-:-:S04]  /*2c10*/  SEL R5, RZ, 0x1, P1 ;  /* 0x00000001ff057807 */ /* 0x000fc80000800000 */
[----:B------:R-:W-:Y:S02]  /*2c20*/  LOP3.LUT R10, R10, R5, RZ, 0x3c, !PT ;  /* 0x000000050a0a7212 */ /* 0x000fe400078e3cff */
[----:B--2---:R-:W-:-:S04]  /*2c30*/  SEL R2, RZ, 0x1, P0 ;  /* 0x00000001ff027807 */ /* 0x004fc80000000000 */
[----:B------:R-:W-:Y:S01]  /*2c40*/  LOP3.LUT R9, R9, R2, RZ, 0x3c, !PT ;  /* 0x0000000209097212 */ /* 0x000fe200078e3cff */
[----:B------:R-:W-:Y:S06]  /*2c50*/  @P3 BRA `(.L_x_50) ;  /* 0xfffffffc002c3947 */ /* 0x000fec000383ffff */
[----:B------:R-:W-:Y:S01]  /*2c60*/  ULEA UR4, UR5, UR6, 0x3 ;  /* 0x0000000605047291 */ /* 0x000fe2000f8e18ff */
[----:B------:R-:W-:-:S08]  /*2c70*/  SHF.L.U32 R3, R12, 0x1f, RZ ;  /* 0x0000001f0c037819 */ /* 0x000fd000000006ff */
[----:B------:R-:W1:Y:S02]  /*2c80*/  SYNCS.PHASECHK.TRANS64 P0, [UR4+0x90], R3 ;  /* 0x00009003ff0075a7 */ /* 0x000e640008001004 */
[----:B-1----:R-:W-:Y:S05]  /*2c90*/  @P0 BRA `(.L_x_51) ;  /* 0x0000000000080947 */ /* 0x002fea0003800000 */
[----:B------:R-:W1:Y:S02]  /*2ca0*/  SYNCS.PHASECHK.TRANS64.TRYWAIT P0, [UR4+0x90], R3 ;  /* 0x00009003ff0075a7 */ /* 0x000e640008001104 */
[----:B-1----:R-:W-:Y:S05]  /*2cb0*/  @!P0 BRA `(.L_x_52) ;  /* 0x0000008800ec8947 */ /* 0x002fea0003800000 */
.L_x_51:
[----:B------:R-:W-:-:S04]  /*2cc0*/  UIADD3 UR7, UPT, UPT, UR5, 0x1, URZ ;  /* 0x0000000105077890 */ /* 0x000fc8000fffe0ff */
[----:B------:R-:W-:-:S04]  /*2cd0*/  UISETP.NE.AND UP0, UPT, UR7, 0x2, UPT ;  /* 0x000000020700788c */ /* 0x000fc8000bf05270 */
[----:B------:R-:W-:Y:S02]  /*2ce0*/  USEL UR8, URZ, 0x1, UP0 ;  /* 0x00000001ff087887 */ /* 0x000fe40008000000 */
[----:B------:R-:W-:-:S04]  /*2cf0*/  USEL UR7, UR7, URZ, UP0 ;  /* 0x000000ff07077287 */ /* 0x000fc80008000000 */
[----:B------:R-:W-:Y:S01]  /*2d00*/  ULEA UR7, UR7, UR6, 0x3 ;  /* 0x0000000607077291 */ /* 0x000fe2000f8e18ff */
[----:B-1----:R-:W-:-:S04]  /*2d10*/  LOP3.LUT R3, R12, UR8, RZ, 0x3c, !PT ;  /* 0x000000080c037c12 */ /* 0x002fc8000f8e3cff */
[----:B------:R-:W-:-:S04]  /*2d20*/  SHF.L.U32 R0, R3, 0x1f, RZ ;  /* 0x0000001f03007819 */ /* 0x000fc800000006ff */
[----:B------:R-:W1:Y:S02]  /*2d30*/  SYNCS.PHASECHK.TRANS64 P0, [UR7+0x90], R0 ;  /* 0x00009000ff0075a7 */ /* 0x000e640008001007 */
[----:B-1----:R-:W-:Y:S05]  /*2d40*/  @P0 EXIT ;  /* 0x000000000000094d */ /* 0x002fea0003800000 */
[----:B------:R-:W-:Y:S02]  /*2d50*/  SHF.L.U32 R3, R3, 0x1f, RZ ;  /* 0x0000001f03037819 */ /* 0x000fe400000006ff */
[----:B------:R-:W-:-:S07]  /*2d60*/  MOV R0, UR7 ;  /* 0x0000000700007c02 */ /* 0x000fce0008000f00 */
.L_x_53:
[----:B-1----:R1:W2:Y:S02]  /*2d70*/  SYNCS.PHASECHK.TRANS64.TRYWAIT P0, [R0+URZ+0x90], R3 ;  /* 0x00009003000075a7 */ /* 0x0022a400080011ff */
[----:B--2---:R-:W-:Y:S05]  /*2d80*/  @!P0 NANOSLEEP.SYNCS 0x989680 ;  /* 0x009896800000895d */ /* 0x004fea0003900000 */
[----:B------:R-:W2:Y:S02]  /*2d90*/  @!P0 SYNCS.PHASECHK.TRANS64 P0, [R0+URZ+0x90], R3 ;  /* 0x00009003000085a7 */ /* 0x000ea400080010ff */
[----:B--2---:R-:W-:Y:S05]  /*2da0*/  @P0 EXIT ;  /* 0x000000000000094d */ /* 0x004fea0003800000 */
[----:B------:R-:W-:Y:S05]  /*2db0*/  BRA `(.L_x_53) ;  /* 0xfffffffc00ec7947 */ /* 0x000fea000383ffff */
.L_x_46:
[----:B------:R-:W-:Y:S05]  /*2dc0*/  BRA.U UP4, `(.L_x_54) ;  /* 0x0000000d04407547 */ /* 0x000fea000b800000 */
[----:B------:R-:W1:Y:S01]  /*2dd0*/  S2UR UR7, SR_CgaCtaId ;  /* 0x00000000000779c3 */ /* 0x000e620000008800 */
[----:B------:R-:W-:Y:S01]  /*2de0*/  UMOV UR4, 0x40 ;  /* 0x0000004000047882 */ /* 0x000fe20000000000 */
[----:B------:R-:W-:Y:S01]  /*2df0*/  NOP ;  /* 0x0000000000007918 */ /* 0x000fe20000000000 */
[----:B------:R-:W-:Y:S01]  /*2e00*/  UMOV UR6, 0x400 ;  /* 0x0000040000067882 */ /* 0x000fe20000000000 */
[----:B-1----:R-:W-:Y:S02]  /*2e10*/  ULEA UR5, UR7, UR4, 0x18 ;  /* 0x0000000407057291 */ /* 0x002fe4000f8ec0ff */
[----:B------:R-:W-:-:S07]  /*2e20*/  ULEA UR6, UR7, UR6, 0x18 ;  /* 0x0000000607067291 */ /* 0x000fce000f8ec0ff */
[----:B------:R-:W1:Y:S02]  /*2e30*/  LDS.U8 R0, [UR5+0x1c] ;  /* 0x00001c05ff007984 */ /* 0x000e640008000000 */
[----:B-1----:R-:W-:-:S13]  /*2e40*/  ISETP.NE.AND P0, PT, R0, RZ, PT ;  /* 0x000000ff0000720c */ /* 0x002fda0003f05270 */
[----:B------:R-:W-:Y:S05]  /*2e50*/  @P0 BRA `(.L_x_55) ;  /* 0x0000000000580947 */ /* 0x000fea0003800000 */
[----:B------:R-:W-:-:S13]  /*2e60*/  ELECT P0, URZ, PT ;  /* 0x0000000000ff782f */ /* 0x000fda0003800000 */
[----:B------:R-:W-:Y:S05]  /*2e70*/  @!P0 BRA `(.L_x_56) ;  /* 0x0000000000608947 */ /* 0x000fea0003800000 */
[----:B------:R-:W-:Y:S01]  /*2e80*/  UMOV UR4, 0x10 ;  /* 0x0000001000047882 */ /* 0x000fe20000000000 */
[----:B------:R-:W-:Y:S01]  /*2e90*/  HFMA2 R0, -RZ, RZ, 0, 5.9604644775390625e-08 ;  /* 0x00000001ff007431 */ /* 0x000fe200000001ff */
[----:B------:R-:W-:-:S03]  /*2ea0*/  MOV R3, 0xffff ;  /* 0x0000ffff00037802 */ /* 0x000fc60000000f00 */
[----:B------:R-:W-:Y:S04]  /*2eb0*/  DEPBAR.LE SB1, 0x36 ;  /* 0x00009d800000791a */ /* 0x000fe80000000000 */
[----:B------:R-:W1:Y:S02]  /*2ec0*/  UTCATOMSWS.FIND_AND_SET.ALIGN UP0, UR4, UR4 ;  /* 0x00000004000475e3 */ /* 0x000e640008000800 */
[----:B-1----:R-:W-:Y:S01]  /*2ed0*/  MOV R4, UR4 ;  /* 0x0000000400047c02 */ /* 0x002fe20008000f00 */
[----:B------:R-:W-:Y:S06]  /*2ee0*/  BRA.U UP0, `(.L_x_57) ;  /* 0x0000000100187547 */ /* 0x000fec000b800000 */
.L_x_58:
[----:B------:R-:W-:Y:S05]  /*2ef0*/  NANOSLEEP 0x64 ;  /* 0x000000640000795d */ /* 0x000fea0003800000 */
[----:B------:R-:W-:-:S05]  /*2f00*/  UMOV UR4, 0x10 ;  /* 0x0000001000047882 */ /* 0x000fca0000000000 */
[----:B------:R-:W-:Y:S04]  /*2f10*/  DEPBAR.LE SB1, 0x36 ;  /* 0x00009d800000791a */ /* 0x000fe80000000000 */
[----:B------:R-:W1:Y:S02]  /*2f20*/  UTCATOMSWS.FIND_AND_SET.ALIGN UP0, UR4, UR4 ;  /* 0x00000004000475e3 */ /* 0x000e640008000800 */
[----:B-1----:R-:W-:Y:S01]  /*2f30*/  MOV R4, UR4 ;  /* 0x0000000400047c02 */ /* 0x002fe20008000f00 */
[----:B------:R-:W-:Y:S05]  /*2f40*/  BRA.U !UP0, `(.L_x_58) ;  /* 0xfffffffd08e87547 */ /* 0x000fea000b83ffff */
.L_x_57:
[-C--:B------:R-:W-:Y:S02]  /*2f50*/  SHF.L.U32 R3, R3, R4.reuse, RZ ;  /* 0x0000000403037219 */ /* 0x080fe400000006ff */
[----:B------:R-:W-:Y:S01]  /*2f60*/  SHF.L.U32 R0, R0, R4, RZ ;  /* 0x0000000400007219 */ /* 0x000fe200000006ff */
[----:B------:R-:W-:Y:S02]  /*2f70*/  IMAD.SHL.U32 R4, R4, 0x20, RZ ;  /* 0x0000002004047824 */ /* 0x000fe400078e00ff */
[----:B------:R1:W-:Y:S04]  /*2f80*/  ATOMS.OR RZ, [UR5+0x14], R3 ;  /* 0x00001403ffff798c */ /* 0x0003e8000b000005 */
[----:B------:R1:W-:Y:S04]  /*2f90*/  ATOMS.OR RZ, [UR5+0x18], R0 ;  /* 0x00001800ffff798c */ /* 0x0003e8000b000005 */
[----:B------:R1:W-:Y:S01]  /*2fa0*/  STS [UR6+0x110], R4 ;  /* 0x00011004ff007988 */ /* 0x0003e20008000806 */
[----:B------:R-:W-:Y:S05]  /*2fb0*/  BRA `(.L_x_56) ;  /* 0x0000000000107947 */ /* 0x000fea0003800000 */
.L_x_55:
[----:B------:R-:W-:Y:S02]  /*2fc0*/  MOV R0, 0xffffffff ;  /* 0xffffffff00007802 */ /* 0x000fe40000000f00 */
[----:B------:R-:W-:-:S03]  /*2fd0*/  MOV R4, 0x3000 ;  /* 0x0000300000047802 */ /* 0x000fc60000000f00 */
[----:B------:R1:W-:Y:S04]  /*2fe0*/  STS [UR6+0x110], R0 ;  /* 0x00011000ff007988 */ /* 0x0003e80008000806 */
[----:B-1---5:R-:W-:Y:S05]  /*2ff0*/  CALL.REL.NOINC `($__internal_1_$__cuda_sm10x_tcgen05_guardrail_trap_phase_invalid_during_alloc) ;  /* 0x0000009000007944 */ /* 0x022fea0003c00000 */
.L_x_56:
[----:B------:R-:W-:Y:S05]  /*3000*/  WARPSYNC.ALL ;  /* 0x0000000000007948 */ /* 0x000fea0003800000 */
[----:B------:R-:W2:Y:S01]  /*3010*/  S2UR UR4, SR_CgaCtaId ;  /* 0x00000000000479c3 */ /* 0x000ea20000008800 */
[----:B------:R-:W-:Y:S01]  /*3020*/  UMOV UR17, 0x400 ;  /* 0x0000040000117882 */ /* 0x000fe20000000000 */
[----:B------:R-:W-:-:S06]  /*3030*/  NOP ;  /* 0x0000000000007918 */ /* 0x000fcc0000000000 */
[----:B------:R-:W-:Y:S06]  /*3040*/  BAR.ARV 0x6, 0xa0 ;  /* 0x0182800000007b1d */ /* 0x000fec0000002000 */
[----:B------:R-:W3:Y:S01]  /*3050*/  LDCU UR5, c[0x0][0x38c] ;  /* 0x00007180ff0577ac */ /* 0x000ee20008000800 */
[----:B------:R-:W-:Y:S01]  /*3060*/  LOP3.LUT R2, R2, 0xffff, RZ, 0xc0, !PT ;  /* 0x0000ffff02027812 */ /* 0x000fe200078ec0ff */
[----:B------:R-:W-:Y:S01]  /*3070*/  IMAD.MOV.U32 R11, RZ, RZ, 0x1 ;  /* 0x00000001ff0b7424 */ /* 0x000fe200078e00ff */
[----:B------:R-:W-:Y:S01]  /*3080*/  CS2R R8, SRZ ;  /* 0x0000000000087805 */ /* 0x000fe2000001ff00 */
[----:B------:R-:W4:Y:S01]  /*3090*/  LDCU UR8, c[0x0][0x38c] ;  /* 0x00007180ff0877ac */ /* 0x000f220008000800 */
[----:B------:R-:W-:Y:S01]  /*30a0*/  R2UR UR19, R2 ;  /* 0x00000000021372ca */ /* 0x000fe200000e0000 */
[----:B------:R-:W-:Y:S01]  /*30b0*/  IMAD.MOV.U32 R10, RZ, RZ, RZ ;  /* 0x000000ffff0a7224 */ /* 0x000fe200078e00ff */
[----:B------:R-:W-:Y:S01]  /*30c0*/  UMOV UR23, URZ ;  /* 0x000000ff00177c82 */ /* 0x000fe20008000000 */
[----:B------:R-:W-:Y:S01]  /*30d0*/  UMOV UR14, URZ ;  /* 0x000000ff000e7c82 */ /* 0x000fe20008000000 */
[----:B--2---:R-:W-:Y:S01]  /*30e0*/  ULEA UR17, UR4, UR17, 0x18 ;  /* 0x0000001104117291 */ /* 0x004fe2000f8ec0ff */
[----:B------:R-:W-:Y:S01]  /*30f0*/  UMOV UR26, 0x0 ;  /* 0x00000000001a7882 */ /* 0x000fe20000000000 */
[----:B------:R-:W-:-:S02]  /*3100*/  UMOV UR27, 0x8400490 ;  /* 0x08400490001b7882 */ /* 0x000fc40000000000 */
[----:B------:R-:W-:Y:S02]  /*3110*/  UIADD3 UR6, UPT, UPT, UR17, 0xc400, URZ ;  /* 0x0000c40011067890 */ /* 0x000fe4000fffe0ff */
[----:B------:R-:W-:Y:S02]  /*3120*/  UIADD3 UR7, UPT, UPT, UR17, 0x12400, URZ ;  /* 0x0001240011077890 */ /* 0x000fe4000fffe0ff */
[----:B---3--:R-:W-:Y:S01]  /*3130*/  UIADD3 UR5, UPT, UPT, UR5, 0x3f, URZ ;  /* 0x0000003f05057890 */ /* 0x008fe2000fffe0ff */
[----:B-1----:R-:W1:Y:S01]  /*3140*/  LDS R0, [UR17+0x110] ;  /* 0x00011011ff007984 */ /* 0x002e620008000800 */
[----:B------:R-:W-:Y:S02]  /*3150*/  USHF.R.U32.HI UR6, URZ, 0x4, UR6 ;  /* 0x00000004ff067899 */ /* 0x000fe40008011606 */
[----:B------:R-:W-:Y:S02]  /*3160*/  USHF.R.S32.HI UR4, URZ, 0x1f, UR5 ;  /* 0x0000001fff047899 */ /* 0x000fe40008011405 */
[----:B------:R-:W-:-:S02]  /*3170*/  ULOP3.LUT UR6, UR6, 0x3fff, URZ, 0xc0, !UPT ;  /* 0x00003fff06067892 */ /* 0x000fc4000f8ec0ff */
[----:B------:R-:W-:Y:S02]  /*3180*/  ULEA.HI UR4, UR4, UR5, URZ, 0x6 ;  /* 0x0000000504047291 */ /* 0x000fe4000f8f30ff */
[----:B------:R-:W-:Y:S02]  /*3190*/  USHF.R.U32.HI UR5, URZ, 0x4, UR7 ;  /* 0x00000004ff057899 */ /* 0x000fe40008011607 */
[----:B------:R-:W-:Y:S02]  /*31a0*/  USHF.R.S32.HI UR28, URZ, 0x6, UR4 ;  /* 0x00000006ff1c7899 */ /* 0x000fe40008011404 */
[----:B------:R-:W-:Y:S02]  /*31b0*/  ULOP3.LUT UR5, UR5, 0x3fff, URZ, 0xc0, !UPT ;  /* 0x00003fff05057892 */ /* 0x000fe4000f8ec0ff */
[----:B------:R-:W-:Y:S02]  /*31c0*/  UISETP.LT.AND UP0, UPT, UR28, 0x1, UPT ;  /* 0x000000011c00788c */ /* 0x000fe4000bf01270 */
[----:B------:R-:W-:-:S02]  /*31d0*/  ULOP3.LUT UR20, UR6, 0x10000, URZ, 0xfc, !UPT ;  /* 0x0001000006147892 */ /* 0x000fc4000f8efcff */
[----:B------:R-:W-:Y:S02]  /*31e0*/  USEL UR29, UR28, 0x1, !UP0 ;  /* 0x000000011c1d7887 */ /* 0x000fe4000c000000 */
[----:B------:R-:W-:Y:S02]  /*31f0*/  ULOP3.LUT UR21, UR5, 0x10000, URZ, 0xfc, !UPT ;  /* 0x0001000005157892 */ /* 0x000fe4000f8efcff */
[----:B------:R-:W-:Y:S02]  /*3200*/  UIADD3 UR29, UPT, UPT, -UR29, URZ, URZ ;  /* 0x000000ff1d1d7290 */ /* 0x000fe4000fffe1ff */
[----:B----4-:R-:W-:Y:S01]  /*3210*/  UISETP.GE.AND UP4, UPT, UR8, 0x1, UPT ;  /* 0x000000010800788c */ /* 0x010fe2000bf86270 */
[----:B------:R-:W-:Y:S01]  /*3220*/  UMOV UR24, 0x0 ;  /* 0x0000000000187882 */ /* 0x000fe20000000000 */
[----:B------:R-:W-:Y:S01]  /*3230*/  UMOV UR25, 0x8400490 ;  /* 0x0840049000197882 */ /* 0x000fe20000000000 */
[----:B-1----:R-:W-:-:S15]  /*3240*/  R2UR UR30, R0 ;  /* 0x00000000001e72ca */ /* 0x002fde00000e0000 */
.L_x_65:
[----:B------:R-:W-:Y:S02]  /*3250*/  LEA R0, R10, UR17, 0x3 ;  /* 0x000000110a007c11 */ /* 0x000fe4000f8e18ff */
[----:B------:R-:W-:Y:S02]  /*3260*/  SHF.L.U32 R5, R9, 0x1f, RZ ;  /* 0x0000001f09057819 */ /* 0x000fe400000006ff */
[----:B------:R-:W-:Y:S01]  /*3270*/  PLOP3.LUT P0, PT, PT, PT, UP4, 0x80, 0x8 ;  /* 0x000000000008781c */ /* 0x000fe20003f0f048 */
[----:B------:R-:W-:Y:S01]  /*3280*/  VIADD R3, R0, 0x90 ;  /* 0x0000009000037836 */ /* 0x000fe20000000000 */
[----:B-1----:R-:W1:Y:S02]  /*3290*/  SYNCS.PHASECHK.TRANS64.TRYWAIT P1, [R0+URZ+0x80], R5 ;  /* 0x00008005000075a7 */ /* 0x002e6400080211ff */
[----:B-1-3--:R-:W-:Y:S09]  /*32a0*/  @!P1 BRA `(.L_x_59) ;  /* 0x0000008400889947 */ /* 0x00aff20003800000 */
.L_x_145:
[----:B------:R-:W-:Y:S01]  /*32b0*/  LEA R4, R10, UR17, 0x4 ;  /* 0x000000110a047c11 */ /* 0x000fe2000f8e20ff */
[----:B------:R-:W-:Y:S01]  /*32c0*/  @UP4 ULEA UR4, UR14, UR17, 0x3 ;  /* 0x000000110e044291 */ /* 0x000fe2000f8e18ff */
[----:B------:R-:W-:Y:S01]  /*32d0*/  PLOP3.LUT P2, PT, PT, PT, PT, 0x80, 0x8 ;  /* 0x000000000008781c */ /* 0x000fe20003f4f070 */
[----:B------:R-:W-:Y:S01]  /*32e0*/  ULEA UR22, UR23, UR17, 0x3 ;  /* 0x0000001117167291 */ /* 0x000fe2000f8e18ff */
[----:B------:R-:W-:Y:S01]  /*32f0*/  PRMT R3, RZ, 0x654, R3 ;  /* 0x00000654ff037816 */ /* 0x000fe20000000003 */
[----:B------:R-:W-:Y:S01]  /*3300*/  ULEA UR18, UR23, UR30, 0x8 ;  /* 0x0000001e17127291 */ /* 0x000fe2000f8e40ff */
[----:B-1----:R-:W1:Y:S01]  /*3310*/  LDS.128 R4, [R4+0xf0] ;  /* 0x0000f00004047984 */ /* 0x002e620000000c00 */
[----:B------:R-:W-:Y:S02]  /*3320*/  @P0 SHF.L.U32 R2, R8, 0x1f, RZ ;  /* 0x0000001f08020819 */ /* 0x000fe400000006ff */
[----:B------:R-:W-:Y:S01]  /*3330*/  SHF.L.U32 R0, R11, 0x1f, RZ ;  /* 0x0000001f0b007819 */ /* 0x000fe200000006ff */
[----:B------:R-:W-:Y:S01]  /*3340*/  @!PT LDS RZ, [RZ] ;  /* 0x00000000fffff984 */ /* 0x000fe20000000800 */
[----:B------:R-:W-:Y:S01]  /*3350*/  @!PT LDS RZ, [RZ] ;  /* 0x00000000fffff984 */ /* 0x000fe20000000800 */
[----:B------:R-:W-:Y:S01]  /*3360*/  @!PT LDS RZ, [RZ] ;  /* 0x00000000fffff984 */ /* 0x000fe20000000800 */
[----:B------:R-:W-:Y:S01]  /*3370*/  @!PT LDS RZ, [RZ] ;  /* 0x00000000fffff984 */ /* 0x000fe20000000800 */
[----:B------:R2:W-:Y:S06]  /*3380*/  MEMBAR.ALL.CTA ;  /* 0x0000000000007992 */ /* 0x0005ec0000008000 */
[----:B--2---:R-:W2:Y:S02]  /*3390*/  FENCE.VIEW.ASYNC.S ;  /* 0x00000000000073c6 */ /* 0x004ea40000000000 */
[----:B--2---:R2:W-:Y:S01]  /*33a0*/  SYNCS.ARRIVE.TRANS64.RED.A1T0 RZ, [R3+URZ], RZ ;  /* 0x000000ff03ff79a7 */ /* 0x0045e200081004ff */
[----:B------:R2:W3:Y:S01]  /*33b0*/  @P0 SYNCS.PHASECHK.TRANS64.TRYWAIT P2, [UR4], R2 ;  /* 0x00000002ff0005a7 */ /* 0x0004e20008041104 */
[----:B-1----:R-:W-:Y:S01]  /*33c0*/  LOP3.LUT P1, RZ, R6, 0x1, RZ, 0xc0, !PT ;  /* 0x0000000106ff7812 */ /* 0x002fe2000782c0ff */
[----:B------:R-:W1:Y:S02]  /*33d0*/  SYNCS.PHASECHK.TRANS64.TRYWAIT P0, [UR22+0xb0], R0 ;  /* 0x0000b000ff0075a7 */ /* 0x000e640008001116 */
[----:B-123--:R-:W-:Y:S10]  /*33e0*/  @!P0 BRA `(.L_x_60) ;  /* 0x00000084004c8947 */ /* 0x00eff40003800000 */
.L_x_147:
[----:B------:R-:W-:Y:S01]  /*33f0*/  IADD3 R10, PT, PT, R10, 0x1, RZ ;  /* 0x000000010a0a7810 */ /* 0x000fe20007ffe0ff */
[----:B------:R-:W-:Y:S06]  /*3400*/  BRA.U !UP4, `(.L_x_61) ;  /* 0x000000010c987547 */ /* 0x000fec000b800000 */
[----:B------:R-:W-:Y:S01]  /*3410*/  UPLOP3.LUT UP2, UPT, UPT, UPT, UPT, 0x40, 0x4 ;  /* 0x000000000004789c */ /* 0x000fe20003f4e870 */
[----:B------:R-:W-:Y:S01]  /*3420*/  UMOV UR16, UR29 ;  /* 0x0000001d00107c82 */ /* 0x000fe20008000000 */
[----:B------:R-:W-:Y:S01]  /*3430*/  UMOV UR15, UR28 ;  /* 0x0000001c000f7c82 */ /* 0x000fe20008000000 */
[----:B------:R-:W-:-:S08]  /*3440*/  UMOV UR6, UR14 ;  /* 0x0000000e00067c82 */ /* 0x000fd00008000000 */
.L_x_64:
[----:B------:R-:W-:Y:S02]  /*3450*/  UIADD3 UR16, UPT, UPT, UR16, 0x1, URZ ;  /* 0x0000000110107890 */ /* 0x000fe4000fffe0ff */
[----:B--2---:R-:W-:Y:S02]  /*3460*/  ULEA UR5, UR6, UR17, 0x3 ;  /* 0x0000001106057291 */ /* 0x004fe4000f8e18ff */
[----:B------:R-:W-:Y:S01]  /*3470*/  UISETP.NE.AND UP3, UPT, UR16, URZ, UPT ;  /* 0x000000ff1000728c */ /* 0x000fe2000bf65270 */
[----:B---3--:R-:W-:Y:S10]  /*3480*/  @P2 BRA `(.L_x_62) ;  /* 0x00000000000c2947 */ /* 0x008ff40003800000 */
[----:B-1----:R-:W-:Y:S04]  /*3490*/  SHF.L.U32 R3, R8, 0x1f, RZ ;  /* 0x0000001f08037819 */ /* 0x002fe800000006ff */
[----:B------:R-:W1:Y:S02]  /*34a0*/  SYNCS.PHASECHK.TRANS64.TRYWAIT P0, [UR5], R3 ;  /* 0x00000003ff0075a7 */ /* 0x000e640008001105 */
[----:B-1----:R-:W-:Y:S05]  /*34b0*/  @!P0 BRA `(.L_x_63) ;  /* 0x0000008400308947 */ /* 0x002fea0003800000 */
.L_x_62:
[----:B------:R-:W-:Y:S01]  /*34c0*/  UISETP.NE.AND UP0, UPT, UR15, 0x1, UPT ;  /* 0x000000010f00788c */ /* 0x000fe2000bf05270 */
[----:B------:R-:W-:Y:S01]  /*34d0*/  PLOP3.LUT P2, PT, PT, PT, PT, 0x80, 0x8 ;  /* 0x000000000008781c */ /* 0x000fe20003f4f070 */
[----:B------:R-:W-:Y:S02]  /*34e0*/  UIADD3 UR4, UPT, UPT, UR6, 0x1, URZ ;  /* 0x0000000106047890 */ /* 0x000fe4000fffe0ff */
[----:B------:R-:W-:Y:S02]  /*34f0*/  ULEA UR12, UR6, UR21, 0xa ;  /* 0x00000015060c7291 */ /* 0x000fe4000f8e50ff */
[----:B------:R-:W-:Y:S01]  /*3500*/  UISETP.NE.AND UP1, UPT, UR4, 0x3, UPT ;  /* 0x000000030400788c */ /* 0x000fe2000bf25270 */
[----:B------:R-:W-:Y:S01]  /*3510*/  PLOP3.LUT P0, PT, PT, PT, UP0, 0x80, 0x8 ;  /* 0x000000000008781c */ /* 0x000fe20003f0f008 */
[----:B------:R-:W-:Y:S02]  /*3520*/  UIADD3 UR10, UPT, UPT, UR12, 0x2, URZ ;  /* 0x000000020c0a7890 */ /* 0x000fe4000fffe0ff */
[----:B------:R-:W-:Y:S02]  /*3530*/  USEL UR7, URZ, 0x1, UP1 ;  /* 0x00000001ff077887 */ /* 0x000fe40008800000 */
[----:B------:R-:W-:Y:S02]  /*3540*/  USEL UR14, UR4, URZ, UP1 ;  /* 0x000000ff040e7287 */ /* 0x000fe40008800000 */
[----:B------:R-:W-:Y:S02]  /*3550*/  UIADD3 UR15, UPT, UPT, UR15, -0x1, URZ ;  /* 0xffffffff0f0f7890 */ /* 0x000fe4000fffe0ff */
[----:B------:R-:W-:Y:S01]  /*3560*/  @UP0 ULEA UR4, UR14, UR17, 0x3 ;  /* 0x000000110e040291 */ /* 0x000fe2000f8e18ff */
[----:B------:R-:W-:Y:S01]  /*3570*/  LOP3.LUT R8, R8, UR7, RZ, 0x3c, !PT ;  /* 0x0000000708087c12 */ /* 0x000fe2000f8e3cff */
[----:B------:R-:W-:Y:S01]  /*3580*/  UIADD3 UR7, UPT, UPT, UR5, 0x18, URZ ;  /* 0x0000001805077890 */ /* 0x000fe2000fffe0ff */
[----:B------:R-:W-:Y:S02]  /*3590*/  UMOV UR13, 0x80004020 ;  /* 0x80004020000d7882 */ /* 0x000fe40000000000 */
[----:B-1----:R-:W-:Y:S01]  /*35a0*/  @P0 SHF.L.U32 R0, R8, 0x1f, RZ ;  /* 0x0000001f08000819 */ /* 0x002fe200000006ff */
[----:B------:R-:W-:Y:S01]  /*35b0*/  UMOV UR5, 0x80004020 ;  /* 0x8000402000057882 */ /* 0x000fe20000000000 */
[----:B------:R-:W-:Y:S01]  /*35c0*/  UMOV UR11, 0x80004020 ;  /* 0x80004020000b7882 */ /* 0x000fe20000000000 */
[----:B------:R-:W-:Y:S01]  /*35d0*/  UMOV UR9, 0x80004020 ;  /* 0x8000402000097882 */ /* 0x000fe20000000000 */
[----:B------:R2:W3:Y:S01]  /*35e0*/  @P0 SYNCS.PHASECHK.TRANS64.TRYWAIT P2, [UR4], R0 ;  /* 0x00000000ff0005a7 */ /* 0x0004e20008041104 */
[----:B------:R-:W-:Y:S03]  /*35f0*/  ULEA UR4, UR6, UR20, 0x9 ;  /* 0x0000001406047291 */ /* 0x000fe6000f8e48ff */
[----:B------:R-:W-:Y:S01]  /*3600*/  UMOV UR6, UR14 ;  /* 0x0000000e00067c82 */ /* 0x000fe20008000000 */
[----:B------:R-:W-:Y:S05]  /*3610*/  UIADD3 UR8, UPT, UPT, UR4, 0x2, URZ ;  /* 0x0000000204087890 */ /* 0x000fea000fffe0ff */
[----:B------:R2:W-:Y:S01]  /*3620*/  UTCQMMA gdesc[UR4], gdesc[UR12], tmem[UR18], tmem[UR26], idesc[UR27], UP2 ;  /* 0x00ff1a0c040075ea */ /* 0x0005e20009000312 */
[----:B------:R-:W-:Y:S03]  /*3630*/  UPLOP3.LUT UP2, UPT, UPT, UPT, UPT, 0x80, 0x8 ;  /* 0x000000000008789c */ /* 0x000fe60003f4f070 */
[----:B------:R2:W-:Y:S01]  /*3640*/  UTCQMMA gdesc[UR8], gdesc[UR10], tmem[UR18], tmem[UR24], idesc[UR25], UPT ;  /* 0x00ff180a080075ea */ /* 0x0005e2000b800312 */
[----:B------:R2:W-:Y:S01]  /*3650*/  UTCBAR.MULTICAST [UR7], URZ, UR19 ;  /* 0x000000ff070073e9 */ /* 0x0005e20008000813 */
[----:B------:R-:W-:Y:S06]  /*3660*/  BRA.U UP3, `(.L_x_64) ;  /* 0xfffffffd03787547 */ /* 0x000fec000b83ffff */
.L_x_61:
[----:B--2---:R-:W-:Y:S01]  /*3670*/  UIADD3 UR4, UPT, UPT, UR23, 0x1, URZ ;  /* 0x0000000117047890 */ /* 0x004fe2000fffe0ff */
[C---:B------:R-:W-:Y:S01]  /*3680*/  ISETP.NE.AND P0, PT, R10.reuse, 0x2, PT ;  /* 0x000000020a00780c */ /* 0x040fe20003f05270 */
[----:B------:R-:W-:Y:S02]  /*3690*/  UIADD3 UR5, UPT, UPT, UR22, 0xa0, URZ ;  /* 0x000000a016057890 */ /* 0x000fe4000fffe0ff */
[----:B------:R-:W-:Y:S01]  /*36a0*/  UISETP.NE.AND UP0, UPT, UR4, 0x2, UPT ;  /* 0x000000020400788c */ /* 0x000fe2000bf05270 */
[----:B-1----:R-:W-:Y:S02]  /*36b0*/  SEL R0, RZ, 0x1, P0 ;  /* 0x00000001ff007807 */ /* 0x002fe40000000000 */
[----:B------:R-:W-:Y:S01]  /*36c0*/  SEL R10, R10, RZ, P0 ;  /* 0x000000ff0a0a7207 */ /* 0x000fe20000000000 */
[----:B------:R-:W-:Y:S01]  /*36d0*/  USEL UR6, URZ, 0x1, UP0 ;  /* 0x00000001ff067887 */ /* 0x000fe20008000000 */
[----:B------:R-:W-:Y:S01]  /*36e0*/  LOP3.LUT R9, R9, R0, RZ, 0x3c, !PT ;  /* 0x0000000009097212 */ /* 0x000fe200078e3cff */
[----:B------:R-:W-:Y:S01]  /*36f0*/  USEL UR23, UR4, URZ, UP0 ;  /* 0x000000ff04177287 */ /* 0x000fe20008000000 */
[----:B------:R1:W-:Y:S03]  /*3700*/  UTCBAR [UR5], URZ ;  /* 0x000000ff050073e9 */ /* 0x0003e600080000ff */
[----:B------:R-:W-:Y:S01]  /*3710*/  LOP3.LUT R11, R11, UR6, RZ, 0x3c, !PT ;  /* 0x000000060b0b7c12 */ /* 0x000fe2000f8e3cff */
[----:B------:R-:W-:Y:S07]  /*3720*/  @P1 BRA `(.L_x_65) ;  /* 0xfffffff800c81947 */ /* 0x000fee000383ffff */
[----:B------:R-:W2:Y:S01]  /*3730*/  S2UR UR7, SR_CgaCtaId ;  /* 0x00000000000779c3 */ /* 0x000ea20000008800 */
[----:B------:R-:W-:Y:S01]  /*3740*/  ELECT P0, URZ, PT ;  /* 0x0000000000ff782f */ /* 0x000fe20003800000 */
[----:B------:R-:W-:Y:S01]  /*3750*/  IMAD.MOV.U32 R0, RZ, RZ, 0x1 ;  /* 0x00000001ff007424 */ /* 0x000fe200078e00ff */
[----:B------:R-:W-:Y:S01]  /*3760*/  UIADD3 UR17, UPT, UPT, UR17, 0xb0, URZ ;  /* 0x000000b011117890 */ /* 0x000fe2000fffe0ff */
[----:B------:R-:W-:Y:S01]  /*3770*/  SHF.L.U32 R3, R11, 0x1f, RZ ;  /* 0x0000001f0b037819 */ /* 0x000fe200000006ff */
[----:B------:R-:W-:-:S03]  /*3780*/  UMOV UR4, 0x40 ;  /* 0x0000004000047882 */ /* 0x000fc60000000000 */
[----:B------:R-:W-:Y:S01]  /*3790*/  UVIRTCOUNT.DEALLOC.SMPOOL 0x80 ;  /* 0x000000800000784c */ /* 0x000fe20000000000 */
[----:B--2---:R-:W-:Y:S02]  /*37a0*/  ULEA UR7, UR7, UR4, 0x18 ;  /* 0x0000000407077291 */ /* 0x004fe4000f8ec0ff */
[----:B------:R-:W-:-:S07]  /*37b0*/  ULEA UR4, UR23, UR17, 0x3 ;  /* 0x0000001117047291 */ /* 0x000fce000f8e18ff */
[----:B------:R2:W-:Y:S02]  /*37c0*/  @P0 STS.U8 [UR7+0x1c], R0 ;  /* 0x00001c00ff000988 */ /* 0x0005e40008000007 */
[----:B------:R-:W4:Y:S02]  /*37d0*/  SYNCS.PHASECHK.TRANS64.TRYWAIT P0, [UR4], R3 ;  /* 0x00000003ff0075a7 */ /* 0x000f240008001104 */
[----:B--2-4-:R-:W-:Y:S05]  /*37e0*/  @!P0 BRA `(.L_x_66) ;  /* 0x00000080007c8947 */ /* 0x014fea0003800000 */
.L_x_150:
[----:B------:R-:W-:-:S04]  /*37f0*/  UIADD3 UR4, UPT, UPT, UR23, 0x1, URZ ;  /* 0x0000000117047890 */ /* 0x000fc8000fffe0ff */
[----:B------:R-:W-:-:S04]  /*3800*/  UISETP.NE.AND UP0, UPT, UR4, 0x2, UPT ;  /* 0x000000020400788c */ /* 0x000fc8000bf05270 */
[----:B-1----:R-:W-:Y:S02]  /*3810*/  USEL UR5, URZ, 0x1, UP0 ;  /* 0x00000001ff057887 */ /* 0x002fe40008000000 */
[----:B------:R-:W-:-:S04]  /*3820*/  USEL UR4, UR4, URZ, UP0 ;  /* 0x000000ff04047287 */ /* 0x000fc80008000000 */
[----:B------:R-:W-:Y:S01]  /*3830*/  ULEA UR4, UR4, UR17, 0x3 ;  /* 0x0000001104047291 */ /* 0x000fe2000f8e18ff */
[----:B--2---:R-:W-:-:S04]  /*3840*/  LOP3.LUT R3, R11, UR5, RZ, 0x3c, !PT ;  /* 0x000000050b037c12 */ /* 0x004fc8000f8e3cff */
[----:B------:R-:W-:-:S04]  /*3850*/  SHF.L.U32 R3, R3, 0x1f, RZ ;  /* 0x0000001f03037819 */ /* 0x000fc800000006ff */
[----:B------:R-:W1:Y:S02]  /*3860*/  SYNCS.PHASECHK.TRANS64.TRYWAIT P0, [UR4], R3 ;  /* 0x00000003ff0075a7 */ /* 0x000e640008001104 */
[----:B-1----:R-:W-:Y:S05]  /*3870*/  @!P0 BRA `(.L_x_67) ;  /* 0x0000008000708947 */ /* 0x002fea0003800000 */
.L_x_152:
[----:B------:R-:W-:Y:S01]  /*3880*/  NOP ;  /* 0x0000000000007918 */ /* 0x000fe20000000000 */
[----:B-1----:R-:W1:Y:S01]  /*3890*/  LDS R0, [UR7+0x14] ;  /* 0x00001407ff007984 */ /* 0x002e620008000800 */
[----:B------:R-:W-:Y:S01]  /*38a0*/  ULOP3.LUT UR4, UR30, 0xffff, URZ, 0xc0, !UPT ;  /* 0x0000ffff1e047892 */ /* 0x000fe2000f8ec0ff */
[----:B------:R-:W-:Y:S01]  /*38b0*/  UMOV UR5, 0xffff ;  /* 0x0000ffff00057882 */ /* 0x000fe20000000000 */
[----:B------:R-:W-:Y:S02]  /*38c0*/  UMOV UR6, 0x1 ;  /* 0x0000000100067882 */ /* 0x000fe40000000000 */
[----:B------:R-:W-:-:S04]  /*38d0*/  USHF.R.U32.HI UR4, URZ, 0x5, UR4 ;  /* 0x00000005ff047899 */ /* 0x000fc80008011604 */
[----:B------:R-:W-:Y:S02]  /*38e0*/  USHF.L.U32 UR5, UR5, UR4, URZ ;  /* 0x0000000405057299 */ /* 0x000fe400080006ff */
[----:B------:R-:W-:-:S04]  /*38f0*/  USHF.L.U32 UR4, UR6, UR4, URZ ;  /* 0x0000000406047299 */ /* 0x000fc800080006ff */
[----:B-1----:R-:W-:-:S04]  /*3900*/  LOP3.LUT R0, R0, UR5, RZ, 0xc0, !PT ;  /* 0x0000000500007c12 */ /* 0x002fc8000f8ec0ff */
[----:B------:R-:W-:-:S13]  /*3910*/  ISETP.NE.AND P0, PT, R0, UR5, PT ;  /* 0x0000000500007c0c */ /* 0x000fda000bf05270 */
[----:B------:R-:W-:Y:S05]  /*3920*/  @P0 BRA `(.L_x_68) ;  /* 0x0000000000580947 */ /* 0x000fea0003800000 */
[----:B------:R-:W1:Y:S02]  /*3930*/  LDS R0, [UR7+0x18] ;  /* 0x00001807ff007984 */ /* 0x000e640008000800 */
[----:B-1----:R-:W-:-:S04]  /*3940*/  LOP3.LUT R0, R0, UR4, RZ, 0xc0, !PT ;  /* 0x0000000400007c12 */ /* 0x002fc8000f8ec0ff */
[----:B------:R-:W-:-:S13]  /*3950*/  ISETP.NE.AND P0, PT, R0, UR4, PT ;  /* 0x0000000400007c0c */ /* 0x000fda000bf05270 */
[----:B------:R-:W-:Y:S05]  /*3960*/  @P0 BRA `(.L_x_69) ;  /* 0x00000000003c0947 */ /* 0x000fea0003800000 */
[----:B------:R-:W1:Y:S01]  /*3970*/  S2R R2, SR_LANEID ;  /* 0x0000000000027919 */ /* 0x000e620000000000 */
[----:B------:R-:W-:Y:S01]  /*3980*/  ULOP3.LUT UR5, URZ, UR5, URZ, 0x33, !UPT ;  /* 0x00000005ff057292 */ /* 0x000fe2000f8e33ff */
[----:B------:R-:W-:Y:S01]  /*3990*/  LOP3.LUT R4, RZ, UR4, RZ, 0x33, !PT ;  /* 0x00000004ff047c12 */ /* 0x000fe2000f8e33ff */
[----:B------:R-:W-:Y:S02]  /*39a0*/  VOTEU.ANY UR4, UPT, PT ;  /* 0x0000000000047886 */ /* 0x000fe400038e0100 */
[----:B------:R-:W-:Y:S01]  /*39b0*/  UFLO.U32 UR4, UR4 ;  /* 0x00000004000472bd */ /* 0x000fe200080e0000 */
[----:B------:R-:W2:Y:S01]  /*39c0*/  REDUX UR6, R4 ;  /* 0x00000000040673c4 */ /* 0x000ea20000000000 */
[----:B------:R-:W-:-:S06]  /*39d0*/  IMAD.U32 R0, RZ, RZ, UR5 ;  /* 0x00000005ff007e24 */ /* 0x000fcc000f8e00ff */
[----:B------:R4:W-:Y:S01]  /*39e0*/  UTCATOMSWS.AND URZ, UR5 ;  /* 0x0000000500ff79e3 */ /* 0x0009e20008000000 */
[----:B------:R-:W3:Y:S01]  /*39f0*/  REDUX UR8, R0 ;  /* 0x00000000000873c4 */ /* 0x000ee20000000000 */
[----:B-1----:R-:W-:Y:S01]  /*3a00*/  ISETP.EQ.U32.AND P0, PT, R2, UR4, PT ;  /* 0x0000000402007c0c */ /* 0x002fe2000bf02070 */
[----:B--2---:R-:W-:Y:S01]  /*3a10*/  IMAD.U32 R2, RZ, RZ, UR6 ;  /* 0x00000006ff027e24 */ /* 0x004fe2000f8e00ff */
[----:B---3--:R-:W-:-:S11]  /*3a20*/  MOV R3, UR8 ;  /* 0x0000000800037c02 */ /* 0x008fd60008000f00 */
[----:B------:R4:W-:Y:S04]  /*3a30*/  @P0 ATOMS.AND RZ, [UR7+0x14], R3 ;  /* 0x00001403ffff098c */ /* 0x0009e8000a800007 */
[----:B------:R4:W-:Y:S01]  /*3a40*/  @P0 ATOMS.AND RZ, [UR7+0x18], R2 ;  /* 0x00001802ffff098c */ /* 0x0009e2000a800007 */
[----:B------:R-:W-:Y:S05]  /*3a50*/  BRA `(.L_x_70) ;  /* 0x0000000000147947 */ /* 0x000fea0003800000 */
.L_x_69:
[----:B------:R-:W-:Y:S02]  /*3a60*/  MOV R2, 0x3a80 ;  /* 0x00003a8000027802 */ /* 0x000fe40000000f00 */
[----:B---3-5:R-:W-:Y:S05]  /*3a70*/  CALL.REL.NOINC `($__internal_0_$__cuda_sm10x_tcgen05_guardrail_trap_col_being_dealloced_not_returned_by_alloc) ;  /* 0x0000008400547944 */ /* 0x028fea0003c00000 */
[----:B------:R-:W-:Y:S05]  /*3a80*/  BRA `(.L_x_70) ;  /* 0x0000000000087947 */ /* 0x000fea0003800000 */
.L_x_68:
[----:B------:R-:W-:Y:S02]  /*3a90*/  MOV R2, 0x3ab0 ;  /* 0x00003ab000027802 */ /* 0x000fe40000000f00 */
[----:B---3-5:R-:W-:Y:S05]  /*3aa0*/  CALL.REL.NOINC `($__internal_2_$__cuda_sm10x_tcgen05_guardrail_trap_unallocated_columns_being_dealloced) ;  /* 0x0000008400607944 */ /* 0x028fea0003c00000 */
.L_x_70:
[----:B------:R-:W-:Y:S01]  /*3ab0*/  NOP ;  /* 0x0000000000007918 */ /* 0x000fe20000000000 */
[----:B----4-:R-:W-:Y:S05]  /*3ac0*/  EXIT ;  /* 0x000000000000794d */ /* 0x010fea0003800000 */
.L_x_54:
[----:B------:R-:W-:-:S09]  /*3ad0*/  UISETP.NE.OR UP0, UPT, UR17, 0x3, !UP3 ;  /* 0x000000031100788c */ /* 0x000fd2000df05670 */
[----:B------:R-:W-:Y:S05]  /*3ae0*/  BRA.U UP0, `(.L_x_71) ;  /* 0x0000001100587547 */ /* 0x000fea000b800000 */
[----:B------:R-:W1:Y:S01]  /*3af0*/  S2UR UR10, SR_CgaCtaId ;  /* 0x00000000000a79c3 */ /* 0x000e620000008800 */
[----:B------:R-:W2:Y:S01]  /*3b00*/  LDCU UR31, c[0x0][0x370] ;  /* 0x00006e00ff1f77ac */ /* 0x000ea20008000800 */
[----:B------:R-:W-:Y:S02]  /*3b10*/  HFMA2 R13, -RZ, RZ, 0, 0 ;  /* 0x00000000ff0d7431 */ /* 0x000fe400000001ff */
[----:B------:R-:W-:Y:S01]  /*3b20*/  IMAD.MOV.U32 R15, RZ, RZ, 0x1 ;  /* 0x00000001ff0f7424 */ /* 0x000fe200078e00ff */
[----:B------:R-:W-:Y:S01]  /*3b30*/  MOV R7, 0x2000 ;  /* 0x0000200000077802 */ /* 0x000fe20000000f00 */
[----:B------:R-:W2:Y:S01]  /*3b40*/  LDCU.128 UR44, c[0x0][0xb10] ;  /* 0x00016200ff2c77ac */ /* 0x000ea20008000c00 */
[----:B------:R-:W-:Y:S01]  /*3b50*/  IMAD.MOV.U32 R14, RZ, RZ, RZ ;  /* 0x000000ffff0e7224 */ /* 0x000fe200078e00ff */
[----:B------:R-:W3:Y:S01]  /*3b60*/  LDC.64 R16, c[0x0][0x348] ;  /* 0x0000d200ff107b82 */ /* 0x000ee20000000a00 */
[----:B------:R-:W4:Y:S01]  /*3b70*/  LDCU UR30, c[0x0][0x374] ;  /* 0x00006e80ff1e77ac */ /* 0x000f220008000800 */
[----:B------:R-:W1:Y:S06]  /*3b80*/  LDCU UR15, c[0x0][0xb0c] ;  /* 0x00016180ff0f77ac */ /* 0x000e6c0008000800 */
[----:B------:R-:W3:Y:S01]  /*3b90*/  LDC.64 R2, c[0x0][0x888] ;  /* 0x00022200ff027b82 */ /* 0x000ee20000000a00 */
[----:B------:R-:W3:Y:S01]  /*3ba0*/  LDCU UR49, c[0x0][0xb20] ;  /* 0x00016400ff3177ac */ /* 0x000ee20008000800 */
[----:B------:R-:W3:Y:S06]  /*3bb0*/  LDCU UR4, c[0x0][0xb30] ;  /* 0x00016600ff0477ac */ /* 0x000eec0008000800 */
[----:B------:R-:W3:Y:S01]  /*3bc0*/  LDC.64 R4, c[0x0][0x890] ;  /* 0x00022400ff047b82 */ /* 0x000ee20000000a00 */
[----:B------:R-:W-:Y:S01]  /*3bd0*/  UMOV UR21, 0x400 ;  /* 0x0000040000157882 */ /* 0x000fe20000000000 */
[----:B--2---:R-:W-:-:S02]  /*3be0*/  UIMAD.WIDE.U32 UR6, UR31, UR44, URZ ;  /* 0x0000002c1f0672a5 */ /* 0x004fc4000f8e00ff */
[----:B----4-:R-:W-:Y:S02]  /*3bf0*/  UIMAD.WIDE.U32 UR8, UR30, UR47, URZ ;  /* 0x0000002f1e0872a5 */ /* 0x010fe4000f8e00ff */
[----:B-1----:R-:W-:Y:S02]  /*3c00*/  ULEA UR21, UR10, UR21, 0x18 ;  /* 0x000000150a157291 */ /* 0x002fe4000f8ec0ff */
[----:B------:R-:W-:Y:S02]  /*3c10*/  UPLOP3.LUT UP3, UPT, UPT, UPT, UPT, 0x40, 0x4 ;  /* 0x000000000004789c */ /* 0x000fe40003f6e870 */
[----:B------:R-:W-:Y:S02]  /*3c20*/  UIADD3 UR37, UPT, UPT, UR21, 0x48, URZ ;  /* 0x0000004815257890 */ /* 0x000fe4000fffe0ff */
[----:B------:R-:W-:Y:S02]  /*3c30*/  UIADD3 UR33, UPT, UPT, UR21, 0x30, URZ ;  /* 0x0000003015217890 */ /* 0x000fe4000fffe0ff */
[----:B------:R-:W-:-:S02]  /*3c40*/  UIADD3 UR25, UPT, UPT, UR21, 0x38, URZ ;  /* 0x0000003815197890 */ /* 0x000fc4000fffe0ff */
[----:B------:R-:W-:Y:S01]  /*3c50*/  UIADD3 UR17, UPT, UPT, UR21, 0x40, URZ ;  /* 0x0000004015117890 */ /* 0x000fe2000fffe0ff */
[----:B------:R-:W-:Y:S01]  /*3c60*/  UMOV UR6, UR7 ;  /* 0x0000000700067c82 */ /* 0x000fe20008000000 */
[----:B------:R-:W-:Y:S01]  /*3c70*/  UMOV UR41, UR9 ;  /* 0x0000000900297c82 */ /* 0x000fe20008000000 */
[----:B------:R-:W-:Y:S02]  /*3c80*/  UISETP.GE.AND UP0, UPT, UR42, 0x1, UPT ;  /* 0x000000012a00788c */ /* 0x000fe4000bf06270 */
[----:B------:R-:W-:Y:S01]  /*3c90*/  UISETP.NE.AND UP4, UPT, UR42, 0x1, UPT ;  /* 0x000000012a00788c */ /* 0x000fe2000bf85270 */
[----:B------:R-:W1:Y:S01]  /*3ca0*/  LDCU.64 UR22, c[0x0][0xb28] ;  /* 0x00016500ff1677ac */ /* 0x000e620008000a00 */
[----:B------:R-:W-:Y:S02]  /*3cb0*/  UISETP.NE.AND UP6, UPT, UR15, 0x1, UPT ;  /* 0x000000010f00788c */ /* 0x000fe4000bfc5270 */
[----:B------:R-:W-:Y:S02]  /*3cc0*/  UISETP.NE.AND UP5, UPT, UR46, 0x1, UPT ;  /* 0x000000012e00788c */ /* 0x000fe4000bfa5270 */
[----:B------:R-:W-:-:S02]  /*3cd0*/  UPRMT UR37, UR10, 0x654, UR37 ;  /* 0x000006540a257896 */ /* 0x000fc40008000025 */
[----:B------:R-:W-:Y:S02]  /*3ce0*/  USHF.R.U32.HI UR43, URZ, UR45, UR6 ;  /* 0x0000002dff2b7299 */ /* 0x000fe40008011606 */
[----:B------:R-:W-:Y:S02]  /*3cf0*/  UPRMT UR40, UR10, 0x654, UR33 ;  /* 0x000006540a287896 */ /* 0x000fe40008000021 */
[----:B------:R-:W-:Y:S02]  /*3d00*/  UPRMT UR39, UR10, 0x654, UR25 ;  /* 0x000006540a277896 */ /* 0x000fe40008000019 */
[----:B------:R-:W-:Y:S02]  /*3d10*/  UPRMT UR38, UR10, 0x654, UR17 ;  /* 0x000006540a267896 */ /* 0x000fe40008000011 */
[----:B---3--:R-:W-:Y:S02]  /*3d20*/  USHF.R.U32.HI UR41, URZ, UR49, UR41 ;  /* 0x00000031ff297299 */ /* 0x008fe40008011629 */
[----:B------:R-:W-:-:S11]  /*3d30*/  UISETP.NE.AND UP2, UPT, UR4, 0x1, UPT ;  /* 0x000000010400788c */ /* 0x000fd6000bf45270 */
.L_x_82:
[C---:B------:R-:W-:Y:S02]  /*3d40*/  LEA R12, R14.reuse, UR21, 0x3 ;  /* 0x000000150e0c7c11 */ /* 0x040fe4000f8e18ff */
[----:B------:R-:W-:Y:S02]  /*3d50*/  SHF.L.U32 R9, R13, 0x1f, RZ ;  /* 0x0000001f0d097819 */ /* 0x000fe400000006ff */
[----:B------:R-:W-:Y:S02]  /*3d60*/  LEA R10, R14, UR21, 0x4 ;  /* 0x000000150e0a7c11 */ /* 0x000fe4000f8e20ff */
[----:B--2---:R-:W2:Y:S02]  /*3d70*/  SYNCS.PHASECHK.TRANS64.TRYWAIT P0, [R12+URZ+0x80], R9 ;  /* 0x000080090c0075a7 */ /* 0x004ea400080011ff */
[----:B--2---:R-:W-:Y:S05]  /*3d80*/  @!P0 BRA `(.L_x_72) ;  /* 0x0000007c00448947 */ /* 0x004fea0003800000 */
.L_x_153:
[----:B--2---:R-:W2:Y:S01]  /*3d90*/  LDS.128 R8, [R10+0xf0] ;  /* 0x0000f0000a087984 */ /* 0x004ea20000000c00 */
[----:B------:R-:W-:Y:S01]  /*3da0*/  UISETP.GE.AND UP0, UPT, UR42, 0x1, UPT ;  /* 0x000000012a00788c */ /* 0x000fe2000bf06270 */
[----:B------:R-:W-:Y:S01]  /*3db0*/  @!PT LDS RZ, [RZ] ;  /* 0x00000000fffff984 */ /* 0x000fe20000000800 */
[----:B------:R-:W-:Y:S01]  /*3dc0*/  @!PT LDS RZ, [RZ] ;  /* 0x00000000fffff984 */ /* 0x000fe20000000800 */
[----:B------:R-:W-:Y:S01]  /*3dd0*/  @!PT LDS RZ, [RZ] ;  /* 0x00000000fffff984 */ /* 0x000fe20000000800 */
[----:B------:R-:W-:Y:S01]  /*3de0*/  @!PT LDS RZ, [RZ] ;  /* 0x00000000fffff984 */ /* 0x000fe20000000800 */
[----:B------:R3:W-:Y:S06]  /*3df0*/  MEMBAR.ALL.CTA ;  /* 0x0000000000007992 */ /* 0x0007ec0000008000 */
[----:B---3--:R-:W3:Y:S01]  /*3e00*/  FENCE.VIEW.ASYNC.S ;  /* 0x00000000000073c6 */ /* 0x008ee20000000000 */
[----:B--2---:R-:W-:Y:S11]  /*3e10*/  LOP3.LUT P0, RZ, R10, 0x1, RZ, 0xc0, !PT ;  /* 0x000000010aff7812 */ /* 0x004ff6000780c0ff */
[----:B------:R-:W-:Y:S02]  /*3e20*/  @!UPT UIADD3 URZ, UPT, UPT, URZ, URZ, URZ ;  /* 0x000000fffffff290 */ /* 0x000fe4000fffe0ff */
[----:B---3--:R-:W-:Y:S01]  /*3e30*/  VOTEU.ANY UP1, P0 ;  /* 0x0000000000ff7886 */ /* 0x008fe20000020100 */
[----:B------:R-:W-:Y:S11]  /*3e40*/  PLOP3.LUT P0, PT, PT, PT, UP1, 0x80, 0x8 ;  /* 0x000000000008781c */ /* 0x000ff60003f0f018 */
[----:B------:R-:W-:Y:S02]  /*3e50*/  @!UPT UIADD3 URZ, UPT, UPT, URZ, URZ, URZ ;  /* 0x000000fffffff290 */ /* 0x000fe4000fffe0ff */
[----:B------:R-:W-:Y:S02]  /*3e60*/  @P0 SHF.R.U32.HI R0, RZ, 0x10, R9 ;  /* 0x00000010ff000819 */ /* 0x000fe40000011609 */
[----:B------:R-:W-:Y:S02]  /*3e70*/  @P0 MOV R6, R8 ;  /* 0x0000000800060202 */ /* 0x000fe40000000f00 */
[----:B------:R-:W-:Y:S01]  /*3e80*/  @P0 R2UR UR4, R0 ;  /* 0x00000000000402ca */ /* 0x000fe200000e0000 */
[----:B------:R-:W-:Y:S01]  /*3e90*/  VIADD R0, R12, 0x90 ;  /* 0x000000900c007836 */ /* 0x000fe20000000000 */
[----:B------:R-:W-:Y:S02]  /*3ea0*/  @P0 LOP3.LUT R8, R9, 0xffff, RZ, 0xc0, !PT ;  /* 0x0000ffff09080812 */ /* 0x000fe400078ec0ff */
[----:B------:R-:W-:Y:S02]  /*3eb0*/  @P0 R2UR UR6, R6 ;  /* 0x00000000060602ca */ /* 0x000fe400000e0000 */
[----:B------:R-:W-:Y:S02]  /*3ec0*/  PRMT R0, RZ, 0x654, R0 ;  /* 0x00000654ff007816 */ /* 0x000fe40000000000 */
[----:B------:R-:W-:Y:S02]  /*3ed0*/  @P0 R2UR UR5, R8 ;  /* 0x00000000080502ca */ /* 0x000fe400000e0000 */
[----:B------:R2:W-:Y:S03]  /*3ee0*/  SYNCS.ARRIVE.TRANS64.RED.A1T0 RZ, [R0+URZ], RZ ;  /* 0x000000ff00ff79a7 */ /* 0x0005e600081004ff */
[----:B------:R-:W-:Y:S04]  /*3ef0*/  @UP1 UMOV UR29, UR4 ;  /* 0x00000004001d1c82 */ /* 0x000fe80008000000 */
[----:B------:R-:W-:Y:S04]  /*3f00*/  @UP1 UMOV UR14, UR6 ;  /* 0x00000006000e1c82 */ /* 0x000fe80008000000 */
[----:B------:R-:W-:Y:S01]  /*3f10*/  @UP1 UMOV UR13, UR5 ;  /* 0x00000005000d1c82 */ /* 0x000fe20008000000 */
[----:B------:R-:W-:Y:S05]  /*3f20*/  BRA.U !UP0, `(.L_x_73) ;  /* 0x0000000108a47547 */ /* 0x000fea000b800000 */
[----:B------:R-:W-:Y:S02]  /*3f30*/  UIMAD.WIDE.U32 UR18, UR13, UR47, URZ ;  /* 0x0000002f0d1272a5 */ /* 0x000fe4000f8e00ff */
[----:B------:R-:W-:Y:S02]  /*3f40*/  UIMAD.WIDE.U32 UR26, UR14, UR44, URZ ;  /* 0x0000002c0e1a72a5 */ /* 0x000fe4000f8e00ff */
[----:B------:R-:W-:Y:S02]  /*3f50*/  USEL UR4, UR30, UR41, !UP5 ;  /* 0x000000291e047287 */ /* 0x000fe4000e800000 */
[----:B------:R-:W-:Y:S02]  /*3f60*/  USEL UR7, UR31, UR43, !UP6 ;  /* 0x0000002b1f077287 */ /* 0x000fe4000f000000 */
[----:B-1----:R-:W-:Y:S02]  /*3f70*/  UIMAD.WIDE.U32 UR8, UR4, UR22, URZ ;  /* 0x00000016040872a5 */ /* 0x002fe4000f8e00ff */
[----:B------:R-:W-:Y:S01]  /*3f80*/  UIMAD.WIDE.U32 UR10, UR7, UR22, URZ ;  /* 0x00000016070a72a5 */ /* 0x000fe2000f8e00ff */
[----:B------:R-:W-:Y:S02]  /*3f90*/  UMOV UR5, UR19 ;  /* 0x0000001300057c82 */ /* 0x000fe40008000000 */
[----:B------:R-:W-:Y:S03]  /*3fa0*/  USHF.R.U32.HI UR6, URZ, UR49, UR5 ;  /* 0x00000031ff067299 */ /* 0x000fe60008011605 */
[----:B------:R-:W-:Y:S01]  /*3fb0*/  UMOV UR5, UR27 ;  /* 0x0000001b00057c82 */ /* 0x000fe20008000000 */
[----:B------:R-:W-:Y:S02]  /*3fc0*/  USEL UR6, UR13, UR6, !UP5 ;  /* 0x000000060d067287 */ /* 0x000fe4000e800000 */
[----:B------:R-:W-:Y:S03]  /*3fd0*/  USHF.R.U32.HI UR12, URZ, UR45, UR5 ;  /* 0x0000002dff0c7299 */ /* 0x000fe60008011605 */
[----:B------:R-:W-:Y:S02]  /*3fe0*/  UMOV UR5, UR9 ;  /* 0x0000000900057c82 */ /* 0x000fe40008000000 */
[----:B------:R-:W-:Y:S03]  /*3ff0*/  @UP4 USHF.R.U32.HI UR4, URZ, UR23, UR5 ;  /* 0x00000017ff044299 */ /* 0x000fe60008011605 */
[----:B------:R-:W-:Y:S01]  /*4000*/  UMOV UR5, UR11 ;  /* 0x0000000b00057c82 */ /* 0x000fe20008000000 */
[----:B------:R-:W-:Y:S02]  /*4010*/  UIMAD UR4, UR42, UR4, URZ ;  /* 0x000000042a0472a4 */ /* 0x000fe4000f8e02ff */
[----:B------:R-:W-:Y:S02]  /*4020*/  @UP4 USHF.R.U32.HI UR7, URZ, UR23, UR5 ;  /* 0x00000017ff074299 */ /* 0x000fe40008011605 */
[----:B------:R-:W-:Y:S02]  /*4030*/  UIMAD.WIDE.U32 UR10, UR6, UR22, URZ ;  /* 0x00000016060a72a5 */ /* 0x000fe4000f8e00ff */
[----:B------:R-:W-:Y:S02]  /*4040*/  USEL UR5, UR14, UR12, !UP6 ;  /* 0x0000000c0e057287 */ /* 0x000fe4000f000000 */
[----:B------:R-:W-:Y:S02]  /*4050*/  UIMAD UR8, UR42, UR7, URZ ;  /* 0x000000072a0872a4 */ /* 0x000fe4000f8e02ff */
[----:B------:R-:W-:Y:S03]  /*4060*/  UISETP.GE.AND UP0, UPT, UR6, UR4, UPT ;  /* 0x000000040600728c */ /* 0x000fe6000bf06270 */
[----:B------:R-:W-:Y:S01]  /*4070*/  UMOV UR4, UR11 ;  /* 0x0000000b00047c82 */ /* 0x000fe20008000000 */
[----:B------:R-:W-:Y:S02]  /*4080*/  UISETP.GE.OR UP0, UPT, UR5, UR8, UP0 ;  /* 0x000000080500728c */ /* 0x000fe40008706670 */
[----:B------:R-:W-:Y:S02]  /*4090*/  USHF.R.U32.HI UR4, URZ, UR23, UR4 ;  /* 0x00000017ff047299 */ /* 0x000fe40008011604 */
[----:B------:R-:W-:Y:S02]  /*40a0*/  UIMAD.WIDE.U32 UR8, UR5, UR22, URZ ;  /* 0x00000016050872a5 */ /* 0x000fe4000f8e00ff */
[----:B------:R-:W-:Y:S04]  /*40b0*/  USEL UR10, UR6, UR4, !UP4 ;  /* 0x00000004060a7287 */ /* 0x000fe8000e000000 */
[----:B------:R-:W-:Y:S01]  /*40c0*/  UIADD3 UR11, UPT, UPT, -UR10, URZ, URZ ;  /* 0x000000ff0a0b7290 */ /* 0x000fe2000fffe1ff */
[----:B------:R-:W-:Y:S02]  /*40d0*/  @!UP0 UMOV UR4, UR9 ;  /* 0x0000000900048c82 */ /* 0x000fe40008000000 */
[----:B------:R-:W-:Y:S02]  /*40e0*/  @!UP0 USHF.R.U32.HI UR4, URZ, UR23, UR4 ;  /* 0x00000017ff048299 */ /* 0x000fe40008011604 */
[----:B------:R-:W-:Y:S02]  /*40f0*/  UIMAD UR8, UR42, UR11, UR6 ;  /* 0x0000000b2a0872a4 */ /* 0x000fe4000f8e0206 */
[----:B------:R-:W-:Y:S04]  /*4100*/  @!UP0 USEL UR4, UR5, UR4, !UP4 ;  /* 0x0000000405048287 */ /* 0x000fe8000e000000 */
[----:B------:R-:W-:Y:S02]  /*4110*/  @!UP0 UIMAD UR8, UR7, UR8, UR4 ;  /* 0x00000008070882a4 */ /* 0x000fe4000f8e0204 */
[----:B------:R-:W-:Y:S02]  /*4120*/  @!UP0 UIADD3 UR9, UPT, UPT, UR10, -UR4, URZ ;  /* 0x800000040a098290 */ /* 0x000fe4000fffe0ff */
[----:B------:R-:W-:Y:S02]  /*4130*/  UIADD3 UR4, UPT, UPT, -UR5, URZ, URZ ;  /* 0x000000ff05047290 */ /* 0x000fe4000fffe1ff */
[----:B------:R-:W-:Y:S02]  /*4140*/  UIADD3 UR7, UPT, UPT, -UR6, URZ, URZ ;  /* 0x000000ff06077290 */ /* 0x000fe4000fffe1ff */
[----:B------:R-:W-:Y:S02]  /*4150*/  @!UP0 UIMAD UR6, UR9, UR42, UR5 ;  /* 0x0000002a090682a4 */ /* 0x000fe4000f8e0205 */
[----:B------:R-:W-:Y:S02]  /*4160*/  UIMAD UR14, UR15, UR4, UR14 ;  /* 0x000000040f0e72a4 */ /* 0x000fe4000f8e020e */
[----:B------:R-:W-:Y:S01]  /*4170*/  UIMAD UR13, UR46, UR7, UR13 ;  /* 0x000000072e0d72a4 */ /* 0x000fe2000f8e020d */
[----:B------:R-:W-:Y:S02]  /*4180*/  @!UP0 UMOV UR5, UR8 ;  /* 0x0000000800058c82 */ /* 0x000fe40008000000 */
[----:B------:R-:W-:Y:S02]  /*4190*/  UIMAD UR14, UR5, UR15, UR14 ;  /* 0x0000000f050e72a4 */ /* 0x000fe4000f8e020e */
[----:B------:R-:W-:Y:S11]  /*41a0*/  UIMAD UR13, UR6, UR46, UR13 ;  /* 0x0000002e060d72a4 */ /* 0x000ff6000f8e020d */
[----:B------:R-:W-:Y:S01]  /*41b0*/  @!UPT UIADD3 URZ, UPT, UPT, URZ, URZ, URZ ;  /* 0x000000fffffff290 */ /* 0x000fe2000fffe0ff */
.L_x_73:
[----:B------:R-:W3:Y:S01]  /*41c0*/  @!UP2 LDCU.128 UR8, c[0x0][0xb10] ;  /* 0x00016200ff08a7ac */ /* 0x000ee20008000c00 */
[C---:B------:R-:W-:Y:S02]  /*41d0*/  ISETP.NE.U32.AND P1, PT, R4.reuse, RZ, PT ;  /* 0x000000ff0400720c */ /* 0x040fe40003f25070 */
[----:B------:R-:W-:Y:S02]  /*41e0*/  ISETP.NE.U32.AND P0, PT, R4, RZ, PT ;  /* 0x000000ff0400720c */ /* 0x000fe40003f05070 */
[C---:B------:R-:W-:Y:S02]  /*41f0*/  ISETP.NE.AND.EX P1, PT, R5.reuse, RZ, PT, P1 ;  /* 0x000000ff0500720c */ /* 0x040fe40003f25310 */
[----:B------:R-:W-:Y:S01]  /*4200*/  ISETP.NE.AND.EX P0, PT, R5, RZ, PT, P0 ;  /* 0x000000ff0500720c */ /* 0x000fe20003f05300 */
[----:B------:R-:W4:Y:S01]  /*4210*/  @!UP2 LDCU UR5, c[0x0][0xb0c] ;  /* 0x00016180ff05a7ac */ /* 0x000f220008000800 */
[----:B------:R-:W-:Y:S01]  /*4220*/  SHF.L.U32 R9, R15, 0x1f, RZ ;  /* 0x0000001f0f097819 */ /* 0x000fe200000006ff */
[----:B------:R-:W-:Y:S02]  /*4230*/  USHF.L.U32 UR35, UR16, 0x7, URZ ;  /* 0x0000000710237899 */ /* 0x000fe400080006ff */
[----:B------:R-:W-:Y:S02]  /*4240*/  USHF.L.U32 UR34, UR20, 0x8, URZ ;  /* 0x0000000814227899 */ /* 0x000fe400080006ff */
[----:B---3--:R-:W-:Y:S07]  /*4250*/  UIMAD.WIDE.U32 UR6, UR14, UR8, URZ ;  /* 0x000000080e0672a5 */ /* 0x008fee000f8e00ff */
[----:B------:R-:W-:Y:S01]  /*4260*/  @!UP2 UMOV UR4, UR7 ;  /* 0x000000070004ac82 */ /* 0x000fe20008000000 */
[----:B----4-:R-:W-:Y:S02]  /*4270*/  @!UP2 UISETP.NE.AND UP0, UPT, UR5, 0x1, UPT ;  /* 0x000000010500a88c */ /* 0x010fe4000bf05270 */
[----:B------:R-:W-:Y:S02]  /*4280*/  @!UP2 USHF.R.U32.HI UR4, URZ, UR9, UR4 ;  /* 0x00000009ff04a299 */ /* 0x000fe40008011604 */
[----:B------:R-:W-:Y:S02]  /*4290*/  UIMAD.WIDE.U32 UR6, UR13, UR11, URZ ;  /* 0x0000000b0d0672a5 */ /* 0x000fe4000f8e00ff */
[----:B------:R-:W-:Y:S02]  /*42a0*/  @!UP2 USEL UR8, UR14, UR4, !UP0 ;  /* 0x000000040e08a287 */ /* 0x000fe4000c000000 */
[----:B------:R-:W-:Y:S03]  /*42b0*/  @!UP2 UISETP.NE.AND UP0, UPT, UR10, 0x1, UPT ;  /* 0x000000010a00a88c */ /* 0x000fe6000bf05270 */
[----:B------:R-:W-:Y:S02]  /*42c0*/  @!UP2 UMOV UR6, UR7 ;  /* 0x000000070006ac82 */ /* 0x000fe40008000000 */
[----:B------:R-:W3:Y:S02]  /*42d0*/  @!UP2 LDCU UR4, c[0x0][0xb20] ;  /* 0x00016400ff04a7ac */ /* 0x000ee40008000800 */
[----:B---3--:R-:W-:Y:S04]  /*42e0*/  @!UP2 USHF.R.U32.HI UR6, URZ, UR4, UR6 ;  /* 0x00000004ff06a299 */ /* 0x008fe80008011606 */
[----:B------:R-:W-:Y:S04]  /*42f0*/  @!UP2 USEL UR6, UR13, UR6, !UP0 ;  /* 0x000000060d06a287 */ /* 0x000fe8000c000000 */
[----:B------:R-:W-:Y:S02]  /*4300*/  @!UP2 UIADD3 UR4, UPT, UPT, -UR8, UR6, URZ ;  /* 0x000000060804a290 */ /* 0x000fe4000fffe1ff */
[----:B------:R-:W-:Y:S02]  /*4310*/  @!UP2 UIADD3 UR6, UPT, UPT, UR8, -UR6, URZ ;  /* 0x800000060806a290 */ /* 0x000fe4000fffe0ff */
[----:B------:R-:W-:Y:S02]  /*4320*/  @!UP2 UIMAD UR14, UR4, UR5, UR14 ;  /* 0x00000005040ea2a4 */ /* 0x000fe4000f8e020e */
[----:B------:R-:W-:Y:S01]  /*4330*/  @!UP2 UIMAD UR13, UR6, UR10, UR13 ;  /* 0x0000000a060da2a4 */ /* 0x000fe2000f8e020d */
[----:B------:R-:W-:Y:S11]  /*4340*/  BRA.U UP3, `(.L_x_74) ;  /* 0x0000000103107547 */ /* 0x000ff6000b800000 */
[----:B--2---:R-:W-:Y:S04]  /*4350*/  MOV R0, UR48 ;  /* 0x0000003000007c02 */ /* 0x004fe80008000f00 */
[----:B------:R-:W-:Y:S04]  /*4360*/  SHF.L.U32 R11, R0, 0x1f, RZ ;  /* 0x0000001f000b7819 */ /* 0x000fe800000006ff */
[----:B------:R-:W2:Y:S02]  /*4370*/  SYNCS.PHASECHK.TRANS64.TRYWAIT P2, [UR21+0x78], R11 ;  /* 0x0000780bff0075a7 */ /* 0x000ea40008041115 */
[----:B--2---:R-:W-:Y:S05]  /*4380*/  @!P2 BRA `(.L_x_75) ;  /* 0x0000007400d8a947 */ /* 0x004fea0003800000 */
.L_x_74:
[----:B------:R-:W-:Y:S05]  /*4390*/  @!P1 BRA `(.L_x_76) ;  /* 0x0000000000309947 */ /* 0x000fea0003800000 */
[----:B------:R-:W-:Y:S01]  /*43a0*/  ISETP.NE.U32.AND P1, PT, R2, RZ, PT ;  /* 0x000000ff0200720c */ /* 0x000fe20003f25070 */
[----:B------:R-:W3:Y:S01]  /*43b0*/  LDCU.64 UR4, c[0x0][0x358] ;  /* 0x00006b00ff0477ac */ /* 0x000ee20008000a00 */
[----:B------:R-:W-:Y:S02]  /*43c0*/  IMAD.MOV.U32 R158, RZ, RZ, 0x1 ;  /* 0x00000001ff9e7424 */ /* 0x000fe400078e00ff */
[----:B------:R-:W-:Y:S11]  /*43d0*/  ISETP.NE.AND.EX P1, PT, R3, RZ, PT, P1 ;  /* 0x000000ff0300720c */ /* 0x000ff60003f25310 */
[----:B------:R-:W-:Y:S02]  /*43e0*/  @!UPT UIADD3 URZ, UPT, UPT, URZ, URZ, URZ ;  /* 0x000000fffffff290 */ /* 0x000fe4000fffe0ff */
[----:B--2---:R-:W2:Y:S01]  /*43f0*/  @P1 LDC.64 R10, c[0x0][0x888] ;  /* 0x00022200ff0a1b82 */ /* 0x004ea20000000a00 */
[----:B------:R-:W-:Y:S04]  /*4400*/  @P1 IMAD R0, R4, UR36, RZ ;  /* 0x0000002404001c24 */ /* 0x000fe8000f8e02ff */
[----:B--2---:R-:W-:Y:S04]  /*4410*/  @P1 IMAD.WIDE R10, R0, 0x4, R10 ;  /* 0x00000004000a1825 */ /* 0x004fe800078e020a */
[----:B------:R-:W-:Y:S01]  /*4420*/  HFMA2 R0, -RZ, RZ, 0, 5.9604644775390625e-08 ;  /* 0x00000001ff007431 */ /* 0x000fe200000001ff */
[----:B---3-5:R3:W5:Y:S04]  /*4430*/  @P1 LDG.E R73, desc[UR4][R10.64] ;  /* 0x000000040a491981 */ /* 0x028768000c1e1900 */
[----:B------:R-:W-:Y:S01]  /*4440*/  @!P1 PRMT R158, R0, 0x7610, R158 ;  /* 0x00007610009e9816 */ /* 0x000fe2000000009e */
[----:B---3--:R-:W4:Y:S06]  /*4450*/  @!P1 LDC R73, c[0x0][0x880] ;  /* 0x00022000ff499b82 */ /* 0x008f2c0000000800 */
.L_x_76:
[----:B----45:R-:W-:Y:S01]  /*4460*/  @!P0 FSETP.EQ.AND P1, PT, R73, RZ, PT ;  /* 0x000000ff4900820b */ /* 0x030fe20003f22000 */
[----:B------:R-:W-:Y:S01]  /*4470*/  @!UPT UIADD3 URZ, UPT, UPT, URZ, URZ, URZ ;  /* 0x000000fffffff290 */ /* 0x000fe2000fffe0ff */
[----:B------:R-:W-:Y:S11]  /*4480*/  @!P0 BRA `(.L_x_77) ;  /* 0x0000000000188947 */ /* 0x000ff60003800000 */
[----:B------:R-:W-:Y:S02]  /*4490*/  LOP3.LUT P0, RZ, R158, 0xff, RZ, 0xc0, !PT ;  /* 0x000000ff9eff7812 */ /* 0x000fe4000780c0ff */
[----:B------:R-:W-:Y:S04]  /*44a0*/  ISETP.NE.U32.AND P1, PT, R2, RZ, PT ;  /* 0x000000ff0200720c */ /* 0x000fe80003f25070 */
[----:B------:R-:W-:Y:S04]  /*44b0*/  ISETP.NE.AND.EX P1, PT, R3, RZ, PT, P1 ;  /* 0x000000ff0300720c */ /* 0x000fe80003f25310 */
[----:B------:R-:W-:Y:S03]  /*44c0*/  PLOP3.LUT P1, PT, P1, PT, PT, 0x8, 0x80 ;  /* 0x000000000080781c */ /* 0x000fe60000f2e170 */
[----:B------:R-:W-:Y:S11]  /*44d0*/  @P0 FSETP.EQ.AND P1, PT, R73, RZ, PT ;  /* 0x000000ff4900020b */ /* 0x000ff60003f22000 */
[----:B------:R-:W-:Y:S02]  /*44e0*/  @!UPT UIADD3 URZ, UPT, UPT, URZ, URZ, URZ ;  /* 0x000000fffffff290 */ /* 0x000fe4000fffe0ff */
.L_x_77:
[----:B------:R-:W3:Y:S01]  /*44f0*/  SYNCS.PHASECHK.TRANS64.TRYWAIT P2, [UR21+0x50], R9 ;  /* 0x00005009ff0075a7 */ /* 0x000ee20008041115 */
[----:B------:R-:W-:Y:S04]  /*4500*/  ELECT P0, URZ, PT ;  /* 0x0000000000ff782f */ /* 0x000fe80003800000 */
[----:B------:R-:W-:Y:S11]  /*4510*/  PLOP3.LUT P1, PT, P1, P0, PT, 0xf2, 0x2f ;  /* 0x00000000002f781c */ /* 0x000ff60000f21e72 */
[----:B------:R-:W-:Y:S02]  /*4520*/  @!UPT UIADD3 URZ, UPT, UPT, URZ, URZ, URZ ;  /* 0x000000fffffff290 */ /* 0x000fe4000fffe0ff */
[----:B------:R-:W-:Y:S05]  /*4530*/  @!P1 IADD3 R8, P0, PT, R16, 0x580, RZ ;  /* 0x0000058010089810 */ /* 0x000fea0007f1e0ff */
[----:B------:R-:W-:Y:S01]  /*4540*/  @!P1 IMAD.X R6, RZ, RZ, R17, P0 ;  /* 0x000000ffff069224 */ /* 0x000fe200000e0611 */
[----:B---3--:R-:W-:Y:S07]  /*4550*/  @!P2 BRA `(.L_x_78) ;  /* 0x00000074007ca947 */ /* 0x008fee0003800000 */
.L_x_156:
[----:B------:R-:W-:Y:S01]  /*4560*/  @!P1 R2UR UR5, R8 ;  /* 0x00000000080592ca */ /* 0x000fe200000e0000 */
[----:B------:R-:W-:Y:S01]  /*4570*/  VOTEU.ALL UP0, P1 ;  /* 0x0000000000ff7886 */ /* 0x000fe20000800000 */
[----:B------:R-:W-:Y:S01]  /*4580*/  @!P1 R2UR UR4, R6 ;  /* 0x00000000060492ca */ /* 0x000fe200000e0000 */
[----:B--2---:R-:W-:Y:S01]  /*4590*/  @!P1 IMAD.MOV.U32 R0, RZ, RZ, 0x2000 ;  /* 0x00002000ff009424 */ /* 0x004fe200078e00ff */
[----:B------:R-:W-:Y:S01]  /*45a0*/  UMOV UR6, 0x0 ;  /* 0x0000000000067882 */ /* 0x000fe20000000000 */
[----:B------:R-:W-:Y:S01]  /*45b0*/  UMOV UR7, 0x10000000 ;  /* 0x1000000000077882 */ /* 0x000fe20000000000 */
[----:B------:R-:W-:Y:S01]  /*45c0*/  @!UP0 UIADD3 UR32, UPT, UPT, UR21, 0x200, URZ ;  /* 0x0000020015208890 */ /* 0x000fe2000fffe0ff */
[----:B------:R-:W-:Y:S01]  /*45d0*/  @!P1 IADD3 R8, P0, PT, R16, 0x580, RZ ;  /* 0x0000058010089810 */ /* 0x000fe20007f1e0ff */
[----:B------:R-:W-:Y:S04]  /*45e0*/  VOTEU.ALL UP0, P1 ;  /* 0x0000000000ff7886 */ /* 0x000fe80000800000 */
[----:B------:R-:W-:Y:S02]  /*45f0*/  @!P1 IMAD.X R6, RZ, RZ, R17, P0 ;  /* 0x000000ffff069224 */ /* 0x000fe400000e0611 */
[----:B------:R-:W-:Y:S02]  /*4600*/  IMAD.U32 R10, RZ, RZ, UR5 ;  /* 0x00000005ff0a7e24 */ /* 0x000fe4000f8e00ff */
[----:B------:R-:W-:Y:S03]  /*4610*/  IMAD.U32 R11, RZ, RZ, UR4 ;  /* 0x00000004ff0b7e24 */ /* 0x000fe6000f8e00ff */
[----:B------:R-:W-:Y:S02]  /*4620*/  @!P1 R2UR UR4, R10 ;  /* 0x000000000a0492ca */ /* 0x000fe400000e0000 */
[----:B------:R-:W-:Y:S11]  /*4630*/  @!P1 R2UR UR5, R11 ;  /* 0x000000000b0592ca */ /* 0x000ff600000e0000 */
[----:B------:R-:W-:Y:S02]  /*4640*/  @!UPT UIADD3 URZ, UPT, UPT, URZ, URZ, URZ ;  /* 0x000000fffffff290 */ /* 0x000fe4000fffe0ff */
[----:B------:R2:W-:Y:S01]  /*4650*/  @!UP0 UTMALDG.3D [UR32], [UR4], desc[UR6] ;  /* 0x00000620040085b4 */ /* 0x0005e20008011000 */
[----:B------:R2:W-:Y:S01]  /*4660*/  @!P1 SYNCS.ARRIVE.TRANS64.RED.A0TR RZ, [UR21+0x30], R0 ;  /* 0x00003000ffff99a7 */ /* 0x0005e20008300415 */
[----:B------:R-:W-:Y:S01]  /*4670*/  SYNCS.ARRIVE.TRANS64.RED.A1T0 RZ, [UR40], RZ ;  /* 0x000000ffffff79a7 */ /* 0x000fe20008100428 */
[----:B------:R-:W3:Y:S02]  /*4680*/  SYNCS.PHASECHK.TRANS64.TRYWAIT P2, [UR21+0x58], R9 ;  /* 0x00005809ff0075a7 */ /* 0x000ee40008041115 */
[----:B--23--:R-:W-:Y:S05]  /*4690*/  @!P2 BRA `(.L_x_79) ;  /* 0x000000740044a947 */ /* 0x00cfea0003800000 */
.L_x_158:
        /* <DEDUP_REMOVED lines=8> */
[----:B------:R-:W-:Y:S01]  /*4720*/  @!UP0 UIADD3 UR24, UPT, UPT, UR21, 0x2200, URZ ;  /* 0x0000220015188890 */ /* 0x000fe2000fffe0ff */
[----:B------:R-:W-:Y:S01]  /*4730*/  VOTEU.ALL UP0, P1 ;  /* 0x0000000000ff7886 */ /* 0x000fe20000800000 */
[----:B------:R-:W-:Y:S01]  /*4740*/  UMOV UR27, UR35 ;  /* 0x00000023001b7c82 */ /* 0x000fe20008000000 */
[----:B------:R-:W-:Y:S02]  /*4750*/  UMOV UR28, UR36 ;  /* 0x00000024001c7c82 */ /* 0x000fe40008000000 */
[----:B------:R-:W-:Y:S02]  /*4760*/  IMAD.U32 R10, RZ, RZ, UR5 ;  /* 0x00000005ff0a7e24 */ /* 0x000fe4000f8e00ff */
[----:B------:R-:W-:Y:S02]  /*4770*/  IMAD.U32 R11, RZ, RZ, UR4 ;  /* 0x00000004ff0b7e24 */ /* 0x000fe4000f8e00ff */
[----:B------:R-:W-:Y:S01]  /*4780*/  @!P1 IMAD.X R6, RZ, RZ, R17, P0 ;  /* 0x000000ffff069224 */ /* 0x000fe200000e0611 */
        /* <DEDUP_REMOVED lines=8> */
.L_x_160:
[----:B------:R-:W-:Y:S01]  /*4810*/  @!P1 R2UR UR5, R8 ;  /* 0x00000000080592ca */ /* 0x000fe200000e0000 */
[----:B------:R-:W-:Y:S01]  /*4820*/  VOTEU.ALL UP0, P1 ;  /* 0x0000000000ff7886 */ /* 0x000fe20000800000 */
[----:B------:R-:W-:Y:S01]  /*4830*/  @!P1 R2UR UR4, R6 ;  /* 0x00000000060492ca */ /* 0x000fe200000e0000 */
[----:B--2---:R-:W-:Y:S01]  /*4840*/  @!P1 IMAD.MOV.U32 R0, RZ, RZ, 0x2000 ;  /* 0x00002000ff009424 */ /* 0x004fe200078e00ff */
[----:B------:R-:W-:Y:S01]  /*4850*/  UMOV UR6, 0x0 ;  /* 0x0000000000067882 */ /* 0x000fe20000000000 */
[----:B------:R-:W-:Y:S01]  /*4860*/  UMOV UR7, 0x10000000 ;  /* 0x1000000000077882 */ /* 0x000fe20000000000 */
[----:B------:R-:W-:Y:S01]  /*4870*/  @!UP0 UIADD3 UR18, UPT, UPT, UR34, 0x80, URZ ;  /* 0x0000008022128890 */ /* 0x000fe2000fffe0ff */
[----:B------:R-:W-:Y:S01]  /*4880*/  VIADD R14, R14, 0x1 ;  /* 0x000000010e0e7836 */ /* 0x000fe20000000000 */
[----:B------:R-:W-:Y:S01]  /*4890*/  @!UP0 UIADD3 UR16, UPT, UPT, UR21, 0x4200, URZ ;  /* 0x0000420015108890 */ /* 0x000fe2000fffe0ff */
[----:B------:R-:W-:Y:S01]  /*48a0*/  VOTEU.ALL UP0, P1 ;  /* 0x0000000000ff7886 */ /* 0x000fe20000800000 */
[----:B------:R-:W-:Y:S01]  /*48b0*/  UMOV UR19, UR35 ;  /* 0x0000002300137c82 */ /* 0x000fe20008000000 */
[----:B------:R-:W-:Y:S02]  /*48c0*/  UMOV UR20, UR36 ;  /* 0x0000002400147c82 */ /* 0x000fe40008000000 */
        /* <DEDUP_REMOVED lines=10> */
.L_x_162:
[----:B------:R-:W-:Y:S01]  /*4970*/  @!P1 IADD3 R6, P0, PT, R16, 0x580, RZ ;  /* 0x0000058010069810 */ /* 0x000fe20007f1e0ff */
[----:B------:R-:W-:Y:S01]  /*4980*/  VOTEU.ALL UP0, P1 ;  /* 0x0000000000ff7886 */ /* 0x000fe20000800000 */
[----:B------:R-:W-:Y:S01]  /*4990*/  UMOV UR6, 0x0 ;  /* 0x0000000000067882 */ /* 0x000fe20000000000 */
[----:B------:R-:W-:Y:S01]  /*49a0*/  UMOV UR7, 0x10000000 ;  /* 0x1000000000077882 */ /* 0x000fe20000000000 */
[----:B------:R-:W-:Y:S01]  /*49b0*/  @!P1 R2UR UR5, R6 ;  /* 0x00000000060592ca */ /* 0x000fe200000e0000 */
[----:B--2---:R-:W-:Y:S01]  /*49c0*/  @!P1 IMAD.X R0, RZ, RZ, R17, P0 ;  /* 0x000000ffff009224 */ /* 0x004fe200000e0611 */
[----:B------:R-:W-:Y:S01]  /*49d0*/  @!UP0 UIADD3 UR10, UPT, UPT, UR34, 0xc0, URZ ;  /* 0x000000c0220a8890 */ /* 0x000fe2000fffe0ff */
[----:B------:R-:W-:Y:S01]  /*49e0*/  R2UR UR16, R160 ;  /* 0x00000000a01072ca */ /* 0x000fe200000e0000 */
[----:B------:R-:W-:Y:S01]  /*49f0*/  @!UP0 UIADD3 UR8, UPT, UPT, UR21, 0x6200, URZ ;  /* 0x0000620015088890 */ /* 0x000fe2000fffe0ff */
[----:B------:R-:W-:Y:S01]  /*4a00*/  ISETP.NE.AND P0, PT, R14, 0x2, PT ;  /* 0x000000020e00780c */ /* 0x000fe20003f05270 */
[----:B------:R-:W-:Y:S01]  /*4a10*/  @!UP0 UIADD3 UR9, UPT, UPT, UR21, 0x48, URZ ;  /* 0x0000004815098890 */ /* 0x000fe2000fffe0ff */
[----:B------:R-:W-:Y:S01]  /*4a20*/  @!P1 R2UR UR4, R0 ;  /* 0x00000000000492ca */ /* 0x000fe200000e0000 */
[----:B------:R-:W-:Y:S01]  /*4a30*/  VOTEU.ALL UP0, P1 ;  /* 0x0000000000ff7886 */ /* 0x000fe20000800000 */
[----:B------:R-:W-:Y:S01]  /*4a40*/  UMOV UR11, UR35 ;  /* 0x00000023000b7c82 */ /* 0x000fe20008000000 */
[----:B------:R-:W-:Y:S01]  /*4a50*/  UMOV UR12, UR36 ;  /* 0x00000024000c7c82 */ /* 0x000fe20008000000 */
[----:B------:R-:W-:Y:S01]  /*4a60*/  SEL R0, RZ, 0x1, P0 ;  /* 0x00000001ff007807 */ /* 0x000fe20000000000 */
[----:B------:R-:W-:Y:S01]  /*4a70*/  UIADD3 UR20, UPT, UPT, UR13, UR59, URZ ;  /* 0x0000003b0d147290 */ /* 0x000fe2000fffe0ff */
[----:B------:R-:W-:Y:S01]  /*4a80*/  IMAD.U32 R8, RZ, RZ, UR5 ;  /* 0x00000005ff087e24 */ /* 0x000fe2000f8e00ff */
[----:B------:R-:W-:Y:S01]  /*4a90*/  LOP3.LUT R15, R15, 0x1, RZ, 0x3c, !PT ;  /* 0x000000010f0f7812 */ /* 0x000fe200078e3cff */
[----:B------:R-:W-:Y:S01]  /*4aa0*/  UPLOP3.LUT UP3, UPT, UPT, UPT, UPT, 0x80, 0x8 ;  /* 0x000000000008789c */ /* 0x000fe20003f6f070 */
[----:B------:R-:W-:Y:S01]  /*4ab0*/  LOP3.LUT R13, R13, R0, RZ, 0x3c, !PT ;  /* 0x000000000d0d7212 */ /* 0x000fe200078e3cff */
[----:B------:R-:W-:Y:S01]  /*4ac0*/  UIADD3 UR16, UPT, UPT, UR14, UR16, URZ ;  /* 0x000000100e107290 */ /* 0x000fe2000fffe0ff */
[----:B------:R-:W-:Y:S01]  /*4ad0*/  SEL R14, R14, RZ, P0 ;  /* 0x000000ff0e0e7207 */ /* 0x000fe20000000000 */
[----:B------:R-:W-:Y:S01]  /*4ae0*/  UMOV UR36, UR29 ;  /* 0x0000001d00247c82 */ /* 0x000fe20008000000 */
[----:B------:R-:W-:Y:S01]  /*4af0*/  IMAD.U32 R9, RZ, RZ, UR4 ;  /* 0x00000004ff097e24 */ /* 0x000fe2000f8e00ff */
[----:B------:R-:W-:Y:S04]  /*4b00*/  @!P1 R2UR UR4, R8 ;  /* 0x00000000080492ca */ /* 0x000fe800000e0000 */
[----:B------:R-:W-:Y:S11]  /*4b10*/  @!P1 R2UR UR5, R9 ;  /* 0x00000000090592ca */ /* 0x000ff600000e0000 */
[----:B------:R-:W-:Y:S02]  /*4b20*/  @!UPT UIADD3 URZ, UPT, UPT, URZ, URZ, URZ ;  /* 0x000000fffffff290 */ /* 0x000fe4000fffe0ff */
[----:B------:R2:W-:Y:S01]  /*4b30*/  @!UP0 UTMALDG.3D [UR8], [UR4], desc[UR6] ;  /* 0x00000608040085b4 */ /* 0x0005e20008011000 */
[----:B------:R2:W-:Y:S01]  /*4b40*/  @!P1 SYNCS.ARRIVE.TRANS64.RED.A0TR RZ, [UR21+0x48], R7 ;  /* 0x00004807ffff99a7 */ /* 0x0005e20008300415 */
[----:B------:R-:W-:Y:S01]  /*4b50*/  SYNCS.ARRIVE.TRANS64.RED.A1T0 RZ, [UR37], RZ ;  /* 0x000000ffffff79a7 */ /* 0x000fe20008100425 */
[----:B------:R-:W-:Y:S05]  /*4b60*/  BRA.U UP1, `(.L_x_82) ;  /* 0xfffffff101747547 */ /* 0x000fea000b83ffff */
[----:B------:R-:W-:-:S04]  /*4b70*/  SHF.L.U32 R3, R15, 0x1f, RZ ;  /* 0x0000001f0f037819 */ /* 0x000fc800000006ff */
[----:B------:R-:W3:Y:S02]  /*4b80*/  SYNCS.PHASECHK.TRANS64.TRYWAIT P0, [UR21+0x50], R3 ;  /* 0x00005003ff0075a7 */ /* 0x000ee40008001115 */
[----:B---3--:R-:W-:Y:S05]  /*4b90*/  @!P0 BRA `(.L_x_83) ;  /* 0x00000070004c8947 */ /* 0x008fea0003800000 */
.L_x_164:
[----:B------:R-:W4:Y:S02]  /*4ba0*/  SYNCS.PHASECHK.TRANS64.TRYWAIT P0, [UR21+0x58], R3 ;  /* 0x00005803ff0075a7 */ /* 0x000f240008001115 */
[----:B----4-:R-:W-:Y:S05]  /*4bb0*/  @!P0 BRA `(.L_x_84) ;  /* 0x00000070005c8947 */ /* 0x010fea0003800000 */
.L_x_166:
[----:B------:R-:W4:Y:S02]  /*4bc0*/  SYNCS.PHASECHK.TRANS64.TRYWAIT P0, [UR21+0x60], R3 ;  /* 0x00006003ff0075a7 */ /* 0x000f240008001115 */
[----:B----4-:R-:W-:Y:S05]  /*4bd0*/  @!P0 BRA `(.L_x_85) ;  /* 0x00000070006c8947 */ /* 0x010fea0003800000 */
.L_x_168:
[----:B---3--:R-:W-:-:S07]  /*4be0*/  MOV R0, UR21 ;  /* 0x0000001500007c02 */ /* 0x008fce0008000f00 */
.L_x_86:
[----:B---3--:R-:W-:-:S04]  /*4bf0*/  SHF.L.U32 R3, R15, 0x1f, RZ ;  /* 0x0000001f0f037819 */ /* 0x008fc800000006ff */
[----:B------:R3:W4:Y:S03]  /*4c00*/  SYNCS.PHASECHK.TRANS64.TRYWAIT P0, [R0+URZ+0x68], R3 ;  /* 0x00006803000075a7 */ /* 0x00072600080011ff */
[----:B----4-:R-:W-:Y:S05]  /*4c10*/  @!P0 NANOSLEEP.SYNCS 0x989680 ;  /* 0x009896800000895d */ /* 0x010fea0003900000 */
[----:B------:R-:W4:Y:S02]  /*4c20*/  @!P0 SYNCS.PHASECHK.TRANS64 P0, [R0+URZ+0x68], R3 ;  /* 0x00006803000085a7 */ /* 0x000f2400080010ff */
[----:B-12-4-:R-:W-:Y:S05]  /*4c30*/  @P0 EXIT ;  /* 0x000000000000094d */ /* 0x016fea0003800000 */
[----:B------:R-:W-:Y:S05]  /*4c40*/  BRA `(.L_x_86) ;  /* 0xfffffffc00e87947 */ /* 0x000fea000383ffff */
.L_x_71:
[----:B------:R-:W-:-:S06]  /*4c50*/  UISETP.GE.AND UP0, UPT, UR17, 0x4, UPT ;  /* 0x000000041100788c */ /* 0x000fcc000bf06270 */
[----:B------:R-:W-:-:S13]  /*4c60*/  PLOP3.LUT P0, PT, PT, PT, UP0, 0x80, 0x8 ;  /* 0x000000000008781c */ /* 0x000fda0003f0f008 */
[----:B------:R-:W-:Y:S05]  /*4c70*/  @!P0 EXIT ;  /* 0x000000000000894d */ /* 0x000fea0003800000 */
[----:B------:R-:W1:Y:S08]  /*4c80*/  S2UR UR4, SR_CgaCtaId ;  /* 0x00000000000479c3 */ /* 0x000e700000008800 */
[----:B------:R-:W-:Y:S01]  /*4c90*/  BAR.SYNC.DEFER_BLOCKING 0x6, 0xa0 ;  /* 0x0182800000007b1d */ /* 0x000fe20000010000 */
[C---:B------:R-:W-:Y:S01]  /*4ca0*/  IMAD.SHL.U32 R4, R170.reuse, 0x40, RZ ;  /* 0x00000040aa047824 */ /* 0x040fe200078e00ff */
[C---:B------:R-:W-:Y:S01]  /*4cb0*/  LOP3.LUT R174, R170.reuse, 0x60, RZ, 0xc0, !PT ;  /* 0x00000060aaae7812 */ /* 0x040fe200078ec0ff */
[C---:B------:R-:W-:Y:S01]  /*4cc0*/  IMAD.SHL.U32 R137, R170.reuse, 0x8, RZ ;  /* 0x00000008aa897824 */ /* 0x040fe200078e00ff */
[C---:B------:R-:W-:Y:S01]  /*4cd0*/  LOP3.LUT R172, R170.reuse, 0x2, RZ, 0xc0, !PT ;  /* 0x00000002aaac7812 */ /* 0x040fe200078ec0ff */
[----:B------:R-:W-:Y:S01]  /*4ce0*/  IMAD.U32 R69, R170, 0x10000, RZ ;  /* 0x00010000aa457824 */ /* 0x000fe200078e00ff */
[----:B------:R-:W-:-:S02]  /*4cf0*/  UMOV UR44, 0x400 ;  /* 0x00000400002c7882 */ /* 0x000fc40000000000 */
[----:B------:R-:W2:Y:S01]  /*4d00*/  LDC.64 R156, c[0x0][0x8b0] ;  /* 0x00022c00ff9c7b82 */ /* 0x000ea20000000a00 */
[----:B------:R-:W-:Y:S01]  /*4d10*/  LOP3.LUT R6, R4, 0x180, RZ, 0xc0, !PT ;  /* 0x0000018004067812 */ /* 0x000fe200078ec0ff */
[----:B------:R-:W-:Y:S01]  /*4d20*/  HFMA2 R162, -RZ, RZ, 0, 0 ;  /* 0x00000000ffa27431 */ /* 0x000fe200000001ff */
[----:B------:R-:W-:Y:S01]  /*4d30*/  LOP3.LUT R170, R170, 0x4, RZ, 0xc0, !PT ;  /* 0x00000004aaaa7812 */ /* 0x000fe200078ec0ff */
[----:B------:R-:W-:Y:S01]  /*4d40*/  IMAD.MOV.U32 R68, RZ, RZ, RZ ;  /* 0x000000ffff447224 */ /* 0x000fe200078e00ff */
[----:B------:R-:W-:Y:S01]  /*4d50*/  LOP3.LUT R137, R6, 0x30, R137, 0xf8, !PT ;  /* 0x0000003006897812 */ /* 0x000fe200078ef889 */
[----:B------:R-:W-:Y:S01]  /*4d60*/  IMAD.MOV.U32 R168, RZ, RZ, RZ ;  /* 0x000000ffffa87224 */ /* 0x000fe200078e00ff */
[----:B------:R-:W-:Y:S01]  /*4d70*/  LOP3.LUT R69, R69, 0x600000, RZ, 0xc0, !PT ;  /* 0x0060000045457812 */ /* 0x000fe200078ec0ff */
[----:B------:R-:W3:Y:S01]  /*4d80*/  LDC.64 R138, c[0x0][0x8a8] ;  /* 0x00022a00ff8a7b82 */ /* 0x000ee20000000a00 */
[----:B------:R-:W-:Y:S02]  /*4d90*/  LOP3.LUT R137, R137, 0x1e40, R4, 0xf8, !PT ;  /* 0x00001e4089897812 */ /* 0x000fe400078ef804 */
[----:B------:R-:W-:Y:S01]  /*4da0*/  CS2R R166, SRZ ;  /* 0x0000000000a67805 */ /* 0x000fe2000001ff00 */
[----:B------:R-:W-:Y:S01]  /*4db0*/  IMAD.MOV.U32 R165, RZ, RZ, RZ ;  /* 0x000000ffffa57224 */ /* 0x000fe200078e00ff */
[----:B------:R-:W-:Y:S01]  /*4dc0*/  IADD3 R169, PT, PT, -R170, 0x2, RZ ;  /* 0x00000002aaa97810 */ /* 0x000fe20007ffe1ff */
[----:B------:R-:W-:Y:S01]  /*4dd0*/  IMAD.MOV R163, RZ, RZ, -R170 ;  /* 0x000000ffffa37224 */ /* 0x000fe200078e0aaa */
[----:B------:R-:W-:Y:S01]  /*4de0*/  IADD3 R164, PT, PT, -R172, RZ, RZ ;  /* 0x000000ffaca47210 */ /* 0x000fe20007ffe1ff */
[----:B------:R-:W4:Y:S01]  /*4df0*/  LDCU UR57, c[0x0][0x370] ;  /* 0x00006e00ff3977ac */ /* 0x000f220008000800 */
[----:B-1----:R-:W-:Y:S01]  /*4e00*/  ULEA UR44, UR4, UR44, 0x18 ;  /* 0x0000002c042c7291 */ /* 0x002fe2000f8ec0ff */
[----:B------:R-:W1:Y:S03]  /*4e10*/  LDCU.64 UR62, c[0x0][0x348] ;  /* 0x00006900ff3e77ac */ /* 0x000e660008000a00 */
[----:B------:R-:W-:-:S02]  /*4e20*/  UIADD3 UR4, UPT, UPT, UR44, 0x8200, URZ ;  /* 0x000082002c047890 */ /* 0x000fc4000fffe0ff */
[----:B------:R-:W-:Y:S01]  /*4e30*/  VIADD R171, R137, UR44 ;  /* 0x0000002c89ab7c36 */ /* 0x000fe20008000000 */
[----:B------:R-:W-:Y:S02]  /*4e40*/  UIADD3 UR5, UPT, UPT, UR44, 0x200, URZ ;  /* 0x000002002c057890 */ /* 0x000fe4000fffe0ff */
[----:B------:R-:W4:Y:S01]  /*4e50*/  LDS R0, [UR44+0x110] ;  /* 0x0001102cff007984 */ /* 0x000f220008000800 */
[----:B------:R-:W1:Y:S01]  /*4e60*/  LDCU UR43, c[0x0][0xb0c] ;  /* 0x00016180ff2b77ac */ /* 0x000e620008000800 */
[----:B------:R-:W-:Y:S01]  /*4e70*/  VIADD R171, R171, 0x200 ;  /* 0x00000200abab7836 */ /* 0x000fe20000000000 */
[----:B------:R-:W-:Y:S01]  /*4e80*/  MOV R173, UR4 ;  /* 0x0000000400ad7c02 */ /* 0x000fe20008000f00 */
[----:B------:R-:W-:Y:S01]  /*4e90*/  IMAD.U32 R175, RZ, RZ, UR5 ;  /* 0x00000005ffaf7e24 */ /* 0x000fe2000f8e00ff */
[----:B------:R-:W1:Y:S01]  /*4ea0*/  LDCU UR39, c[0x0][0xb30] ;  /* 0x00016600ff2777ac */ /* 0x000e620008000800 */
[----:B------:R-:W1:Y:S01]  /*4eb0*/  LDCU.64 UR46, c[0x0][0x888] ;  /* 0x00011100ff2e77ac */ /* 0x000e620008000a00 */
[----:B------:R-:W1:Y:S01]  /*4ec0*/  LDCU.64 UR40, c[0x0][0xb28] ;  /* 0x00016500ff2877ac */ /* 0x000e620008000a00 */
[----:B------:R-:W1:Y:S01]  /*4ed0*/  LDCU.64 UR60, c[0x0][0x890] ;  /* 0x00011200ff3c77ac */ /* 0x000e620008000a00 */
[----:B------:R-:W1:Y:S01]  /*4ee0*/  LDCU.128 UR52, c[0x0][0xb10] ;  /* 0x00016200ff3477ac */ /* 0x000e620008000c00 */
[----:B------:R-:W1:Y:S02]  /*4ef0*/  LDCU UR56, c[0x0][0x374] ;  /* 0x00006e80ff3877ac */ /* 0x000e640008000800 */
[----:B-1234-:R-:W-:-:S07]  /*4f00*/  IADD3 R69, PT, PT, R0, R69, RZ ;  /* 0x0000004500457210 */ /* 0x01efce0007ffe0ff */
.L_x_131:
[C---:B------:R-:W-:Y:S02]  /*4f10*/  LEA R3, R162.reuse, UR44, 0x3 ;  /* 0x0000002ca2037c11 */ /* 0x040fe4000f8e18ff */
[----:B------:R-:W-:Y:S02]  /*4f20*/  SHF.L.U32 R0, R167, 0x1f, RZ ;  /* 0x0000001fa7007819 */ /* 0x000fe400000006ff */
[----:B-1----:R-:W-:Y:S02]  /*4f30*/  LEA R5, R162, UR44, 0x4 ;  /* 0x0000002ca2057c11 */ /* 0x002fe4000f8e20ff */
[----:B------:R-:W1:Y:S02]  /*4f40*/  SYNCS.PHASECHK.TRANS64.TRYWAIT P0, [R3+URZ+0x80], R0 ;  /* 0x00008000030075a7 */ /* 0x000e6400080011ff */
[----:B-1----:R-:W-:Y:S05]  /*4f50*/  @!P0 BRA `(.L_x_87) ;  /* 0x0000006c00a48947 */ /* 0x002fea0003800000 */
.L_x_169:
        /* <DEDUP_REMOVED lines=11> */
[----:B------:R-:W-:Y:S01]  /*5010*/  PLOP3.LUT P0, PT, PT, PT, UP1, 0x80, 0x8 ;  /* 0x000000000008781c */ /* 0x000fe20003f0f018 */
[----:B------:R-:W-:Y:S11]  /*5020*/  UP2UR UR45, UPR, URZ, 0x2 ;  /* 0x00000002ff2d7883 */ /* 0x000ff60008000000 */
[----:B------:R-:W-:Y:S01]  /*5030*/  @!UPT UIADD3 URZ, UPT, UPT, URZ, URZ, URZ ;  /* 0x000000fffffff290 */ /* 0x000fe2000fffe0ff */
[----:B-1----:R-:W-:Y:S02]  /*5040*/  @P0 SHF.R.U32.HI R0, RZ, 0x10, R5 ;  /* 0x00000010ff000819 */ /* 0x002fe40000011605 */
        /* <DEDUP_REMOVED lines=12> */
[----:B------:R-:W2:Y:S01]  /*5110*/  LDCU UR12, c[0x0][0xb20] ;  /* 0x00016400ff0c77ac */ /* 0x000ea20008000800 */
[----:B------:R-:W-:Y:S02]  /*5120*/  UIMAD.WIDE.U32 UR4, UR56, UR55, URZ ;  /* 0x00000037380472a5 */ /* 0x000fe4000f8e00ff */
[----:B------:R-:W-:Y:S02]  /*5130*/  UIMAD.WIDE.U32 UR6, UR57, UR52, URZ ;  /* 0x00000034390672a5 */ /* 0x000fe4000f8e00ff */
[----:B------:R-:W-:Y:S02]  /*5140*/  UISETP.NE.AND UP0, UPT, UR54, 0x1, UPT ;  /* 0x000000013600788c */ /* 0x000fe4000bf05270 */
[----:B------:R-:W-:Y:S02]  /*5150*/  UIMAD.WIDE.U32 UR8, UR37, UR55, URZ ;  /* 0x00000037250872a5 */ /* 0x000fe4000f8e00ff */
[----:B------:R-:W-:Y:S02]  /*5160*/  UIMAD.WIDE.U32 UR10, UR38, UR52, URZ ;  /* 0x00000034260a72a5 */ /* 0x000fe4000f8e00ff */
[----:B------:R-:W-:Y:S02]  /*5170*/  UISETP.NE.AND UP1, UPT, UR43, 0x1, UPT ;  /* 0x000000012b00788c */ /* 0x000fe4000bf25270 */
[----:B------:R-:W-:Y:S01]  /*5180*/  UISETP.NE.AND UP2, UPT, UR42, 0x1, UPT ;  /* 0x000000012a00788c */ /* 0x000fe2000bf45270 */
[----:B------:R-:W-:Y:S02]  /*5190*/  UMOV UR4, UR5 ;  /* 0x0000000500047c82 */ /* 0x000fe40008000000 */
[----:B--2---:R-:W-:Y:S03]  /*51a0*/  USHF.R.U32.HI UR5, URZ, UR12, UR4 ;  /* 0x0000000cff057299 */ /* 0x004fe60008011604 */
[----:B------:R-:W-:Y:S02]  /*51b0*/  UMOV UR4, UR7 ;  /* 0x0000000700047c82 */ /* 0x000fe40008000000 */
[----:B------:R-:W-:Y:S02]  /*51c0*/  USHF.R.U32.HI UR7, URZ, UR53, UR4 ;  /* 0x00000035ff077299 */ /* 0x000fe40008011604 */
[----:B------:R-:W-:Y:S02]  /*51d0*/  USEL UR4, UR56, UR5, !UP0 ;  /* 0x0000000538047287 */ /* 0x000fe4000c000000 */
[----:B------:R-:W-:Y:S01]  /*51e0*/  USEL UR7, UR57, UR7, !UP1 ;  /* 0x0000000739077287 */ /* 0x000fe2000c800000 */
[----:B------:R-:W-:Y:S01]  /*51f0*/  UMOV UR5, UR9 ;  /* 0x0000000900057c82 */ /* 0x000fe20008000000 */
[----:B------:R-:W-:Y:S02]  /*5200*/  UIMAD.WIDE.U32 UR8, UR4, UR40, URZ ;  /* 0x00000028040872a5 */ /* 0x000fe4000f8e00ff */
[----:B------:R-:W-:Y:S03]  /*5210*/  USHF.R.U32.HI UR6, URZ, UR12, UR5 ;  /* 0x0000000cff067299 */ /* 0x000fe60008011605 */
[----:B------:R-:W-:Y:S01]  /*5220*/  UMOV UR5, UR11 ;  /* 0x0000000b00057c82 */ /* 0x000fe20008000000 */
[----:B------:R-:W-:Y:S02]  /*5230*/  UIMAD.WIDE.U32 UR10, UR7, UR40, URZ ;  /* 0x00000028070a72a5 */ /* 0x000fe4000f8e00ff */
[----:B------:R-:W-:Y:S02]  /*5240*/  USHF.R.U32.HI UR12, URZ, UR53, UR5 ;  /* 0x00000035ff0c7299 */ /* 0x000fe40008011605 */
[----:B------:R-:W-:Y:S01]  /*5250*/  USEL UR6, UR37, UR6, !UP0 ;  /* 0x0000000625067287 */ /* 0x000fe2000c000000 */
[----:B------:R-:W-:Y:S02]  /*5260*/  UMOV UR5, UR9 ;  /* 0x0000000900057c82 */ /* 0x000fe40008000000 */
[----:B------:R-:W-:Y:S01]  /*5270*/  UMOV UR10, UR11 ;  /* 0x0000000b000a7c82 */ /* 0x000fe20008000000 */
[----:B------:R-:W-:Y:S02]  /*5280*/  @UP2 USHF.R.U32.HI UR4, URZ, UR41, UR5 ;  /* 0x00000029ff042299 */ /* 0x000fe40008011605 */
[----:B------:R-:W-:Y:S02]  /*5290*/  @UP2 USHF.R.U32.HI UR7, URZ, UR41, UR10 ;  /* 0x00000029ff072299 */ /* 0x000fe4000801160a */
[----:B------:R-:W-:Y:S02]  /*52a0*/  UIMAD UR4, UR42, UR4, URZ ;  /* 0x000000042a0472a4 */ /* 0x000fe4000f8e02ff */
        /* <DEDUP_REMOVED lines=8> */
[----:B------:R-:W-:Y:S02]  /*5330*/  USEL UR11, UR6, UR4, !UP2 ;  /* 0x00000004060b7287 */ /* 0x000fe4000d000000 */
[----:B------:R-:W-:Y:S02]  /*5340*/  UIADD3 UR8, UPT, UPT, -UR5, URZ, URZ ;  /* 0x000000ff05087290 */ /* 0x000fe4000fffe1ff */
[----:B------:R-:W-:Y:S01]  /*5350*/  UIADD3 UR10, UPT, UPT, -UR11, URZ, URZ ;  /* 0x000000ff0b0a7290 */ /* 0x000fe2000fffe1ff */
[----:B------:R-:W-:Y:S01]  /*5360*/  @!UP0 UMOV UR4, UR9 ;  /* 0x0000000900048c82 */ /* 0x000fe20008000000 */
[----:B------:R-:W-:Y:S02]  /*5370*/  UIADD3 UR9, UPT, UPT, -UR6, URZ, URZ ;  /* 0x000000ff06097290 */ /* 0x000fe4000fffe1ff */
[----:B------:R-:W-:Y:S02]  /*5380*/  @!UP0 USHF.R.U32.HI UR4, URZ, UR41, UR4 ;  /* 0x00000029ff048299 */ /* 0x000fe40008011604 */
[----:B------:R-:W-:Y:S02]  /*5390*/  UIMAD UR10, UR42, UR10, UR6 ;  /* 0x0000000a2a0a72a4 */ /* 0x000fe4000f8e0206 */
[----:B------:R-:W-:Y:S04]  /*53a0*/  @!UP0 USEL UR4, UR5, UR4, !UP2 ;  /* 0x0000000405048287 */ /* 0x000fe8000d000000 */
[----:B------:R-:W-:Y:S02]  /*53b0*/  @!UP0 UIMAD UR10, UR7, UR10, UR4 ;  /* 0x0000000a070a82a4 */ /* 0x000fe4000f8e0204 */
[----:B------:R-:W-:Y:S02]  /*53c0*/  @!UP0 UIADD3 UR11, UPT, UPT, UR11, -UR4, URZ ;  /* 0x800000040b0b8290 */ /* 0x000fe4000fffe0ff */
[----:B------:R-:W-:Y:S02]  /*53d0*/  UIMAD UR7, UR43, UR8, UR38 ;  /* 0x000000082b0772a4 */ /* 0x000fe4000f8e0226 */
[----:B------:R-:W-:Y:S02]  /*53e0*/  @!UP0 UIMAD UR6, UR11, UR42, UR5 ;  /* 0x0000002a0b0682a4 */ /* 0x000fe4000f8e0205 */
[----:B------:R-:W-:Y:S01]  /*53f0*/  UIMAD UR4, UR54, UR9, UR37 ;  /* 0x00000009360472a4 */ /* 0x000fe2000f8e0225 */
[----:B------:R-:W-:Y:S02]  /*5400*/  @!UP0 UMOV UR5, UR10 ;  /* 0x0000000a00058c82 */ /* 0x000fe40008000000 */
[----:B------:R-:W-:Y:S02]  /*5410*/  UIMAD UR38, UR5, UR43, UR7 ;  /* 0x0000002b052672a4 */ /* 0x000fe4000f8e0207 */
[----:B------:R-:W-:Y:S11]  /*5420*/  UIMAD UR37, UR6, UR54, UR4 ;  /* 0x00000036062572a4 */ /* 0x000ff6000f8e0204 */
[----:B------:R-:W-:Y:S01]  /*5430*/  @!UPT UIADD3 URZ, UPT, UPT, URZ, URZ, URZ ;  /* 0x000000fffffff290 */ /* 0x000fe2000fffe0ff */
.L_x_88:
[----:B------:R-:W-:Y:S01]  /*5440*/  UISETP.NE.AND UP0, UPT, UR39, 0x1, UPT ;  /* 0x000000012700788c */ /* 0x000fe2000bf05270 */
[----:B------:R-:W-:Y:S01]  /*5450*/  IADD3 R162, PT, PT, R162, 0x1, RZ ;  /* 0x00000001a2a27810 */ /* 0x000fe20007ffe0ff */
[----:B------:R-:W-:Y:S02]  /*5460*/  UIADD3 UR11, UPT, UPT, UR44, 0x200, URZ ;  /* 0x000002002c0b7890 */ /* 0x000fe4000fffe0ff */
[----:B------:R-:W-:Y:S02]  /*5470*/  USHF.L.U32 UR50, UR16, 0x7, URZ ;  /* 0x0000000710327899 */ /* 0x000fe400080006ff */
[----:B------:R-:W-:Y:S05]  /*5480*/  USHF.L.U32 UR49, UR20, 0x8, URZ ;  /* 0x0000000814317899 */ /* 0x000fea00080006ff */
[----:B------:R-:W2:Y:S01]  /*5490*/  @!UP0 LDCU.128 UR12, c[0x0][0xb10] ;  /* 0x00016200ff0c87ac */ /* 0x000ea20008000c00 */
[----:B------:R-:W3:Y:S01]  /*54a0*/  @!UP0 LDCU UR5, c[0x0][0xb0c] ;  /* 0x00016180ff0587ac */ /* 0x000ee20008000800 */
[----:B------:R-:W4:Y:S01]  /*54b0*/  @!UP0 LDCU UR10, c[0x0][0xb20] ;  /* 0x00016400ff0a87ac */ /* 0x000f220008000800 */
[----:B--2---:R-:W-:Y:S02]  /*54c0*/  UIMAD.WIDE.U32 UR8, UR38, UR12, URZ ;  /* 0x0000000c260872a5 */ /* 0x004fe4000f8e00ff */
[----:B------:R-:W-:Y:S02]  /*54d0*/  UIMAD.WIDE.U32 UR6, UR37, UR15, URZ ;  /* 0x0000000f250672a5 */ /* 0x000fe4000f8e00ff */
[----:B------:R-:W-:Y:S03]  /*54e0*/  @!UP0 UISETP.NE.AND UP1, UPT, UR14, 0x1, UPT ;  /* 0x000000010e00888c */ /* 0x000fe6000bf25270 */
[----:B------:R-:W-:Y:S01]  /*54f0*/  @!UP0 UMOV UR4, UR9 ;  /* 0x0000000900048c82 */ /* 0x000fe20008000000 */
[----:B---3--:R-:W-:Y:S02]  /*5500*/  @!UP0 UISETP.NE.AND UP2, UPT, UR5, 0x1, UPT ;  /* 0x000000010500888c */ /* 0x008fe4000bf45270 */
[----:B------:R-:W-:Y:S01]  /*5510*/  @!UP0 USHF.R.U32.HI UR4, URZ, UR13, UR4 ;  /* 0x0000000dff048299 */ /* 0x000fe20008011604 */
[----:B------:R-:W-:Y:S02]  /*5520*/  @!UP0 UMOV UR6, UR7 ;  /* 0x0000000700068c82 */ /* 0x000fe40008000000 */
[----:B----4-:R-:W-:Y:S02]  /*5530*/  @!UP0 USHF.R.U32.HI UR6, URZ, UR10, UR6 ;  /* 0x0000000aff068299 */ /* 0x010fe40008011606 */
[----:B------:R-:W-:Y:S02]  /*5540*/  @!UP0 USEL UR7, UR38, UR4, !UP2 ;  /* 0x0000000426078287 */ /* 0x000fe4000d000000 */
[----:B------:R-:W-:Y:S04]  /*5550*/  @!UP0 USEL UR6, UR37, UR6, !UP1 ;  /* 0x0000000625068287 */ /* 0x000fe8000c800000 */
[----:B------:R-:W-:Y:S02]  /*5560*/  @!UP0 UIADD3 UR4, UPT, UPT, -UR7, UR6, URZ ;  /* 0x0000000607048290 */ /* 0x000fe4000fffe1ff */
[----:B------:R-:W-:Y:S02]  /*5570*/  @!UP0 UIADD3 UR6, UPT, UPT, UR7, -UR6, URZ ;  /* 0x8000000607068290 */ /* 0x000fe4000fffe0ff */
[----:B------:R-:W-:Y:S02]  /*5580*/  @!UP0 UIMAD UR38, UR4, UR5, UR38 ;  /* 0x00000005042682a4 */ /* 0x000fe4000f8e0226 */
[----:B------:R-:W-:Y:S02]  /*5590*/  @!UP0 UIMAD UR37, UR6, UR14, UR37 ;  /* 0x0000000e062582a4 */ /* 0x000fe4000f8e0225 */
[----:B------:R-:W-:Y:S09]  /*55a0*/  ULOP3.LUT UP0, URZ, UR11, 0x1b0, URZ, 0xc0, !UPT ;  /* 0x000001b00bff7892 */ /* 0x000ff2000f80c0ff */
[----:B------:R-:W-:Y:S05]  /*55b0*/  BRA.U !UP0, `(.L_x_89) ;  /* 0x0000000108407547 */ /* 0x000fea000b800000 */
[----:B------:R-:W2:Y:S01]  /*55c0*/  LDCU.64 UR8, c[0x4][0x88] ;  /* 0x01001100ff0877ac */ /* 0x000ea20008000a00 */
[----:B------:R-:W-:Y:S01]  /*55d0*/  MOV R3, 0x0 ;  /* 0x0000000000037802 */ /* 0x000fe20000000f00 */
[----:B------:R-:W-:Y:S02]  /*55e0*/  HFMA2 R12, -RZ, RZ, 0, 5.9604644775390625e-08 ;  /* 0x00000001ff0c7431 */ /* 0x000fe400000001ff */
[----:B------:R-:W-:Y:S02]  /*55f0*/  IMAD.MOV.U32 R8, RZ, RZ, 0x70 ;  /* 0x00000070ff087424 */ /* 0x000fe400078e00ff */
[----:B------:R-:W-:Y:S01]  /*5600*/  IMAD.MOV.U32 R13, RZ, RZ, RZ ;  /* 0x000000ffff0d7224 */ /* 0x000fe200078e00ff */
[----:B------:R-:W3:Y:S01]  /*5610*/  LDCU.64 UR6, c[0x4][0x90] ;  /* 0x01001200ff0677ac */ /* 0x000ee20008000a00 */
[----:B------:R-:W4:Y:S01]  /*5620*/  LDC.64 R2, c[0x4][R3] ;  /* 0x0100000003027b82 */ /* 0x000f220000000a00 */
[----:B------:R-:W1:Y:S01]  /*5630*/  LDCU.64 UR4, c[0x4][0x8] ;  /* 0x01000100ff0477ac */ /* 0x000e620008000a00 */
[----:B--2---:R-:W-:Y:S01]  /*5640*/  MOV R5, UR9 ;  /* 0x0000000900057c02 */ /* 0x004fe20008000f00 */
[----:B------:R-:W-:Y:S01]  /*5650*/  IMAD.U32 R4, RZ, RZ, UR8 ;  /* 0x00000008ff047e24 */ /* 0x000fe2000f8e00ff */
[----:B---3--:R-:W-:Y:S01]  /*5660*/  MOV R7, UR7 ;  /* 0x0000000700077c02 */ /* 0x008fe20008000f00 */
[----:B------:R-:W-:Y:S01]  /*5670*/  IMAD.U32 R6, RZ, RZ, UR6 ;  /* 0x00000006ff067e24 */ /* 0x000fe2000f8e00ff */
[----:B-1----:R-:W-:Y:S01]  /*5680*/  MOV R11, UR5 ;  /* 0x00000005000b7c02 */ /* 0x002fe20008000f00 */
[----:B------:R-:W-:Y:S02]  /*5690*/  IMAD.U32 R10, RZ, RZ, UR4 ;  /* 0x00000004ff0a7e24 */ /* 0x000fe4000f8e00ff */
[----:B------:R-:W-:Y:S07]  /*56a0*/  LEPC R20, `(.L_x_89) ;  /* 0x000000001014794e */ /* 0x000fee0000000000 */
[----:B----45:R-:W-:Y:S05]  /*56b0*/  CALL.ABS.NOINC R2 ;  /* 0x0000000002007343 */ /* 0x030fea0003c00000 */
.L_x_89:
[----:B------:R-:W-:Y:S01]  /*56c0*/  LOP3.LUT P0, RZ, R173, 0x1b0, RZ, 0xc0, !PT ;  /* 0x000001b0adff7812 */ /* 0x000fe2000780c0ff */
[----:B------:R-:W-:Y:S11]  /*56d0*/  BSSY.RECONVERGENT B6, `(.L_x_90) ;  /* 0x0000013000067945 */ /* 0x000ff60003800200 */
[----:B------:R-:W-:Y:S01]  /*56e0*/  @!UPT UIADD3 URZ, UPT, UPT, URZ, URZ, URZ ;  /* 0x000000fffffff290 */ /* 0x000fe2000fffe0ff */
[----:B------:R-:W-:Y:S05]  /*56f0*/  @!P0 BRA `(.L_x_91) ;  /* 0x0000000000408947 */ /* 0x000fea0003800000 */
        /* <DEDUP_REMOVED lines=16> */
.L_x_91:
[----:B------:R-:W-:Y:S05]  /*5800*/  BSYNC.RECONVERGENT B6 ;  /* 0x0000000000067941 */ /* 0x000fea0003800200 */
.L_x_90:
[----:B------:R-:W-:Y:S01]  /*5810*/  R2UR UR4, R161 ;  /* 0x00000000a10472ca */ /* 0x000fe200000e0000 */
[----:B------:R-:W-:Y:S01]  /*5820*/  UISETP.NE.U32.AND UP0, UPT, UR60, URZ, UPT ;  /* 0x000000ff3c00728c */ /* 0x000fe2000bf05070 */
[----:B------:R-:W-:Y:S02]  /*5830*/  ISETP.NE.U32.AND P4, PT, R156, RZ, PT ;  /* 0x000000ff9c00720c */ /* 0x000fe40003f85070 */
[----:B------:R-:W-:Y:S01]  /*5840*/  ISETP.NE.U32.AND P2, PT, RZ, UR46, PT ;  /* 0x0000002eff007c0c */ /* 0x000fe2000bf45070 */
[----:B------:R-:W-:Y:S01]  /*5850*/  UISETP.NE.AND.EX UP1, UPT, UR61, URZ, UPT, UP0 ;  /* 0x000000ff3d00728c */ /* 0x000fe2000bf25300 */
[----:B------:R-:W-:Y:S01]  /*5860*/  ISETP.NE.AND.EX P4, PT, R157, RZ, PT, P4 ;  /* 0x000000ff9d00720c */ /* 0x000fe20003f85340 */
[----:B------:R-:W-:Y:S01]  /*5870*/  UPLOP3.LUT UP0, UPT, UPT, UPT, UPT, 0x40, 0x4 ;  /* 0x000000000004789c */ /* 0x000fe20003f0e870 */
[----:B------:R-:W-:Y:S05]  /*5880*/  ISETP.NE.AND.EX P2, PT, RZ, UR47, PT, P2 ;  /* 0x0000002fff007c0c */ /* 0x000fea000bf45320 */
[----:B------:R-:W-:Y:S06]  /*5890*/  UISETP.NE.AND UP2, UPT, UR4, URZ, UPT ;  /* 0x000000ff0400728c */ /* 0x000fec000bf45270 */
[----:B------:R-:W-:Y:S05]  /*58a0*/  PLOP3.LUT P1, PT, PT, PT, UP2, 0x80, 0x8 ;  /* 0x000000000008781c */ /* 0x000fea0003f2f028 */
[----:B------:R-:W-:Y:S06]  /*58b0*/  @UP2 UPLOP3.LUT UP0, UPT, UPT, UPT, UP1, 0x80, 0x8 ;  /* 0x000000000008289c */ /* 0x000fec0003f0f010 */
[----:B------:R-:W-:Y:S01]  /*58c0*/  PLOP3.LUT P0, PT, PT, PT, UP0, 0x80, 0x8 ;  /* 0x000000000008781c */ /* 0x000fe20003f0f008 */
[----:B------:R-:W-:Y:S01]  /*58d0*/  @!UPT UIADD3 URZ, UPT, UPT, URZ, URZ, URZ ;  /* 0x000000fffffff290 */ /* 0x000fe2000fffe0ff */
[----:B------:R-:W-:Y:S11]  /*58e0*/  BRA.U !UP1, `(.L_x_92) ;  /* 0x00000001093c7547 */ /* 0x000ff6000b800000 */
[----:B------:R-:W-:Y:S01]  /*58f0*/  UISETP.NE.U32.AND UP0, UPT, UR46, URZ, UPT ;  /* 0x000000ff2e00728c */ /* 0x000fe2000bf05070 */
[----:B-1----:R-:W-:Y:S01]  /*5900*/  HFMA2 R0, -RZ, RZ, 0, 5.9604644775390625e-08 ;  /* 0x00000001ff007431 */ /* 0x002fe200000001ff */
[----:B------:R-:W1:Y:S01]  /*5910*/  LDCU.64 UR8, c[0x0][0x358] ;  /* 0x00006b00ff0877ac */ /* 0x000e620008000a00 */
[----:B------:R-:W-:Y:S01]  /*5920*/  IMAD.MOV.U32 R158, RZ, RZ, 0x1 ;  /* 0x00000001ff9e7424 */ /* 0x000fe200078e00ff */
[----:B------:R-:W-:Y:S06]  /*5930*/  UISETP.NE.AND.EX UP0, UPT, UR47, URZ, UPT, UP0 ;  /* 0x000000ff2f00728c */ /* 0x000fec000bf05300 */
[----:B------:R-:W-:Y:S05]  /*5940*/  PLOP3.LUT P3, PT, PT, PT, UP0, 0x80, 0x8 ;  /* 0x000000000008781c */ /* 0x000fea0003f6f008 */
[----:B------:R-:W2:Y:S01]  /*5950*/  @UP0 LDCU.64 UR4, c[0x0][0x888] ;  /* 0x00011100ff0407ac */ /* 0x000ea20008000a00 */
[----:B------:R-:W-:Y:S07]  /*5960*/  @UP0 UIMAD UR6, UR36, UR60, URZ ;  /* 0x0000003c240602a4 */ /* 0x000fee000f8e02ff */
[----:B------:R-:W-:Y:S01]  /*5970*/  @!P3 PRMT R158, R0, 0x7610, R158 ;  /* 0x00007610009eb816 */ /* 0x000fe2000000009e */
[----:B--2---:R-:W-:Y:S06]  /*5980*/  @UP0 UIMAD.WIDE UR4, UR6, 0x4, UR4 ;  /* 0x00000004060408a5 */ /* 0x004fec000f8e0204 */
[----:B------:R-:W-:Y:S01]  /*5990*/  IMAD.U32 R2, RZ, RZ, UR4 ;  /* 0x00000004ff027e24 */ /* 0x000fe2000f8e00ff */
[----:B------:R-:W-:Y:S04]  /*59a0*/  MOV R3, UR5 ;  /* 0x0000000500037c02 */ /* 0x000fe80008000f00 */
[----:B------:R-:W2:Y:S01]  /*59b0*/  @!UP0 LDCU UR4, c[0x0][0x880] ;  /* 0x00011000ff0487ac */ /* 0x000ea20008000800 */
[----:B-1---5:R3:W5:Y:S02]  /*59c0*/  @P3 LDG.E R73, desc[UR8][R2.64] ;  /* 0x0000000802493981 */ /* 0x022764000c1e1900 */
[----:B--23--:R-:W-:Y:S02]  /*59d0*/  @!P3 IMAD.U32 R73, RZ, RZ, UR4 ;  /* 0x00000004ff49be24 */ /* 0x00cfe4000f8e00ff */
.L_x_92:
[----:B------:R-:W-:Y:S05]  /*59e0*/  @!P4 BRA `(.L_x_93) ;  /* 0x000000000024c947 */ /* 0x000fea0003800000 */
[----:B------:R-:W-:Y:S01]  /*59f0*/  ISETP.NE.U32.AND P3, PT, R138, RZ, PT ;  /* 0x000000ff8a00720c */ /* 0x000fe20003f65070 */
[----:B------:R-:W2:Y:S03]  /*5a00*/  LDCU.64 UR4, c[0x0][0x358] ;  /* 0x00006b00ff0477ac */ /* 0x000ea60008000a00 */
[----:B------:R-:W-:Y:S11]  /*5a10*/  ISETP.NE.AND.EX P3, PT, R139, RZ, PT, P3 ;  /* 0x000000ff8b00720c */ /* 0x000ff60003f65330 */
[----:B------:R-:W-:Y:S02]  /*5a20*/  @!UPT UIADD3 URZ, UPT, UPT, URZ, URZ, URZ ;  /* 0x000000fffffff290 */ /* 0x000fe4000fffe0ff */
[----:B------:R-:W3:Y:S01]  /*5a30*/  @P3 LDC.64 R2, c[0x0][0x8a8] ;  /* 0x00022a00ff023b82 */ /* 0x000ee20000000a00 */
[----:B-1----:R-:W-:Y:S04]  /*5a40*/  @P3 IMAD R0, R156, UR36, RZ ;  /* 0x000000249c003c24 */ /* 0x002fe8000f8e02ff */
[----:B---3--:R-:W-:Y:S05]  /*5a50*/  @P3 IMAD.WIDE R2, R0, 0x4, R2 ;  /* 0x0000000400023825 */ /* 0x008fea00078e0202 */
[----:B--2--5:R2:W5:Y:S02]  /*5a60*/  @P3 LDG.E R70, desc[UR4][R2.64] ;  /* 0x0000000402463981 */ /* 0x024564000c1e1900 */
[----:B--2---:R-:W3:Y:S02]  /*5a70*/  @!P3 LDC R70, c[0x0][0x8a0] ;  /* 0x00022800ff46bb82 */ /* 0x004ee40000000800 */
.L_x_93:
[----:B-----5:R-:W-:Y:S01]  /*5a80*/  FSETP.NEU.AND P4, PT, R73, RZ, PT ;  /* 0x000000ff4900720b */ /* 0x020fe20003f8d000 */
[----:B------:R-:W-:Y:S01]  /*5a90*/  BSSY B1, `(.L_x_94) ;  /* 0x0000047000017945 */ /* 0x000fe20003800000 */
[----:B------:R-:W-:Y:S01]  /*5aa0*/  SEL R5, RZ, 0xffffffff, P2 ;  /* 0xffffffffff057807 */ /* 0x000fe20001000000 */
[----:B------:R-:W-:Y:S01]  /*5ab0*/  IMAD.MOV.U32 R180, RZ, RZ, 0x1 ;  /* 0x00000001ffb47424 */ /* 0x000fe200078e00ff */
[----:B------:R-:W-:Y:S01]  /*5ac0*/  LOP3.LUT P3, RZ, R158, 0xff, RZ, 0xc0, !PT ;  /* 0x000000ff9eff7812 */ /* 0x000fe2000786c0ff */
[----:B------:R-:W-:Y:S01]  /*5ad0*/  IMAD R71, R68, 0x100, R69 ;  /* 0x0000010044477824 */ /* 0x000fe200078e0245 */
[----:B-1----:R-:W-:Y:S02]  /*5ae0*/  @P1 SEL R0, RZ, 0xffffffff, P4 ;  /* 0xffffffffff001807 */ /* 0x002fe40002000000 */
[----:B------:R-:W-:Y:S02]  /*5af0*/  CS2R R154, SRZ ;  /* 0x00000000009a7805 */ /* 0x000fe4000001ff00 */
[----:B------:R-:W-:Y:S02]  /*5b00*/  LEA R3, R166, UR44, 0x3 ;  /* 0x0000002ca6037c11 */ /* 0x000fe4000f8e18ff */
[----:B------:R-:W-:Y:S02]  /*5b10*/  CS2R R152, SRZ ;  /* 0x0000000000987805 */ /* 0x000fe4000001ff00 */
[----:B------:R-:W-:Y:S02]  /*5b20*/  @P0 SEL R0, R5, R0, !P3 ;  /* 0x0000000005000207 */ /* 0x000fe40005800000 */
[----:B------:R-:W-:Y:S02]  /*5b30*/  CS2R R150, SRZ ;  /* 0x0000000000967805 */ /* 0x000fe4000001ff00 */
[----:B------:R-:W-:Y:S02]  /*5b40*/  LEA R177, R68, UR44, 0x3 ;  /* 0x0000002c44b17c11 */ /* 0x000fe4000f8e18ff */
[----:B------:R-:W-:Y:S02]  /*5b50*/  CS2R R148, SRZ ;  /* 0x0000000000947805 */ /* 0x000fe4000001ff00 */
[----:B------:R-:W-:Y:S02]  /*5b60*/  @P1 LOP3.LUT R0, R0, 0x1, RZ, 0xc0, !PT ;  /* 0x0000000100001812 */ /* 0x000fe400078ec0ff */
[----:B------:R-:W-:Y:S02]  /*5b70*/  CS2R R146, SRZ ;  /* 0x0000000000927805 */ /* 0x000fe4000001ff00 */
[----:B------:R-:W-:Y:S02]  /*5b80*/  SHF.L.U32 R4, R168, 0x1f, RZ ;  /* 0x0000001fa8047819 */ /* 0x000fe400000006ff */
[----:B------:R-:W-:Y:S02]  /*5b90*/  CS2R R144, SRZ ;  /* 0x0000000000907805 */ /* 0x000fe4000001ff00 */
[----:B------:R-:W-:Y:S02]  /*5ba0*/  ISETP.NE.U32.OR P6, PT, R0, 0x1, !P1 ;  /* 0x000000010000780c */ /* 0x000fe40004fc5470 */
[----:B------:R-:W-:Y:S02]  /*5bb0*/  CS2R R142, SRZ ;  /* 0x00000000008e7805 */ /* 0x000fe4000001ff00 */
[----:B------:R-:W-:Y:S02]  /*5bc0*/  PLOP3.LUT P2, PT, PT, PT, UP1, 0x80, 0x8 ;  /* 0x000000000008781c */ /* 0x000fe40003f4f018 */
[----:B------:R-:W-:Y:S02]  /*5bd0*/  CS2R R140, SRZ ;  /* 0x00000000008c7805 */ /* 0x000fe4000001ff00 */
[----:B------:R-:W-:Y:S02]  /*5be0*/  SEL R0, RZ, 0xffffffff, P4 ;  /* 0xffffffffff007807 */ /* 0x000fe40002000000 */
[----:B------:R-:W-:Y:S03]  /*5bf0*/  P2R R189, PR, RZ, 0x40 ;  /* 0x00000040ffbd7803 */ /* 0x000fe60000000000 */
[----:B------:R-:W-:Y:S04]  /*5c00*/  @P6 SHF.L.U32 R2, R165, 0x1f, RZ ;  /* 0x0000001fa5026819 */ /* 0x000fe800000006ff */
[----:B------:R-:W-:Y:S01]  /*5c10*/  @P2 SEL R0, R5, R0, !P3 ;  /* 0x0000000005002207 */ /* 0x000fe20005800000 */
[----:B------:R-:W1:Y:S03]  /*5c20*/  @P6 SYNCS.PHASECHK.TRANS64.TRYWAIT P1, [R3+URZ+0x30], R2 ;  /* 0x00003002030065a7 */ /* 0x000e6600080211ff */
[----:B------:R-:W-:Y:S04]  /*5c30*/  LOP3.LUT R0, R0, 0x1, RZ, 0xc0, !PT ;  /* 0x0000000100007812 */ /* 0x000fe800078ec0ff */
[----:B------:R-:W-:Y:S04]  /*5c40*/  ISETP.NE.U32.AND P5, PT, R0, 0x1, PT ;  /* 0x000000010000780c */ /* 0x000fe80003fa5070 */
[----:B------:R-:W-:Y:S01]  /*5c50*/  P2R R181, PR, RZ, 0x20 ;  /* 0x00000020ffb57803 */ /* 0x000fe20000000000 */
[----:B------:R2:W4:Y:S01]  /*5c60*/  SYNCS.PHASECHK.TRANS64.TRYWAIT P0, [R177+URZ+0xa0], R4 ;  /* 0x0000a004b10075a7 */ /* 0x00052200080011ff */
[----:B-1----:R-:W-:Y:S01]  /*5c70*/  @P6 SEL R180, RZ, 0x1, !P1 ;  /* 0x00000001ffb46807 */ /* 0x002fe20004800000 */
[----:B--2---:R-:W-:Y:S06]  /*5c80*/  @!P6 BRA `(.L_x_95) ;  /* 0x00000000009ce947 */ /* 0x004fec0003800000 */
[----:B------:R-:W-:Y:S01]  /*5c90*/  @P5 IMAD R7, R166, 0x2000, R171 ;  /* 0x00002000a6075824 */ /* 0x000fe200078e02ab */
[----:B------:R-:W1:Y:S01]  /*5ca0*/  S2R R0, SR_CgaCtaId ;  /* 0x0000000000007919 */ /* 0x000e620000008800 */
[----:B------:R-:W-:Y:S01]  /*5cb0*/  ISETP.NE.AND P1, PT, R180, RZ, PT ;  /* 0x000000ffb400720c */ /* 0x000fe20003f25270 */
[----:B------:R-:W-:Y:S01]  /*5cc0*/  BSSY B0, `(.L_x_96) ;  /* 0x0000010000007945 */ /* 0x000fe20003800000 */
[--C-:B------:R-:W-:Y:S01]  /*5cd0*/  @P5 IMAD R8, R172, -0x10, R7.reuse ;  /* 0xfffffff0ac085824 */ /* 0x100fe200078e0207 */
[----:B------:R-:W-:Y:S01]  /*5ce0*/  CS2R R142, SRZ ;  /* 0x00000000008e7805 */ /* 0x000fe2000001ff00 */
[----:B------:R-:W-:Y:S01]  /*5cf0*/  @P5 IMAD R6, R170, -0x10, R7 ;  /* 0xfffffff0aa065824 */ /* 0x000fe200078e0207 */
[----:B------:R-:W-:Y:S01]  /*5d00*/  CS2R R140, SRZ ;  /* 0x00000000008c7805 */ /* 0x000fe2000001ff00 */
[----:B------:R-:W-:Y:S01]  /*5d10*/  @P5 IMAD R5, R169, 0x10, R8 ;  /* 0x00000010a9055824 */ /* 0x000fe200078e0208 */
[----:B------:R-:W-:Y:S02]  /*5d20*/  CS2R R150, SRZ ;  /* 0x0000000000967805 */ /* 0x000fe4000001ff00 */
[----:B------:R-:W-:Y:S02]  /*5d30*/  CS2R R148, SRZ ;  /* 0x0000000000947805 */ /* 0x000fe4000001ff00 */
[----:B------:R-:W-:Y:S02]  /*5d40*/  CS2R R146, SRZ ;  /* 0x0000000000927805 */ /* 0x000fe4000001ff00 */
[----:B------:R-:W-:Y:S02]  /*5d50*/  CS2R R144, SRZ ;  /* 0x0000000000907805 */ /* 0x000fe4000001ff00 */
[----:B------:R-:W-:Y:S02]  /*5d60*/  CS2R R154, SRZ ;  /* 0x00000000009a7805 */ /* 0x000fe4000001ff00 */
[----:B------:R-:W-:Y:S01]  /*5d70*/  CS2R R152, SRZ ;  /* 0x0000000000987805 */ /* 0x000fe2000001ff00 */
[----:B------:R-:W-:Y:S06]  /*5d80*/  @P1 BRA `(.L_x_97) ;  /* 0x00000000000c1947 */ /* 0x000fec0003800000 */
[----:B------:R-:W-:Y:S04]  /*5d90*/  SHF.L.U32 R2, R165, 0x1f, RZ ;  /* 0x0000001fa5027819 */ /* 0x000fe800000006ff */
[----:B------:R-:W2:Y:S02]  /*5da0*/  SYNCS.PHASECHK.TRANS64.TRYWAIT P1, [R3+URZ+0x30], R2 ;  /* 0x00003002030075a7 */ /* 0x000ea400080211ff */
[----:B--2---:R-:W-:Y:S05]  /*5db0*/  @!P1 BRA `(.L_x_98) ;  /* 0x0000006000209947 */ /* 0x004fea0003800000 */
.L_x_97:
[----:B------:R-:W-:Y:S05]  /*5dc0*/  BSYNC B0 ;  /* 0x0000000000007941 */ /* 0x000fea0003800000 */
.L_x_96:
[----:B------:R-:W-:Y:S01]  /*5dd0*/  ISETP.NE.AND P1, PT, R181, RZ, PT ;  /* 0x000000ffb500720c */ /* 0x000fe20003f25270 */
[----:B--2---:R-:W-:Y:S02]  /*5de0*/  VIADD R3, R3, 0x50 ;  /* 0x0000005003037836 */ /* 0x004fe40000000000 */
[----:B------:R-:W-:Y:S03]  /*5df0*/  VIADD R166, R166, 0x1 ;  /* 0x00000001a6a67836 */ /* 0x000fe60000000000 */
[----:B-1----:R-:W-:Y:S07]  /*5e00*/  PRMT R0, R0, 0x654, R3 ;  /* 0x0000065400007816 */ /* 0x002fee0000000003 */
[----:B------:R1:W2:Y:S04]  /*5e10*/  @P1 LDS.128 R140, [R7] ;  /* 0x00000000078c1984 */ /* 0x0002a80000000c00 */
[----:B------:R1:W1:Y:S04]  /*5e20*/  @P1 LDS.128 R148, [R6+0x20] ;  /* 0x0000200006941984 */ /* 0x0002680000000c00 */
[----:B------:R1:W1:Y:S04]  /*5e30*/  @P1 LDS.128 R144, [R8+0x10] ;  /* 0x0000100008901984 */ /* 0x0002680000000c00 */
[----:B------:R1:W1:Y:S01]  /*5e40*/  @P1 LDS.128 R152, [R5+0x10] ;  /* 0x0000100005981984 */ /* 0x0002620000000c00 */
[C---:B------:R-:W-:Y:S01]  /*5e50*/  ISETP.NE.AND P1, PT, R166.reuse, 0x4, PT ;  /* 0x00000004a600780c */ /* 0x040fe20003f25270 */
[----:B------:R-:W-:Y:S01]  /*5e60*/  @!PT LDS RZ, [RZ] ;  /* 0x00000000fffff984 */ /* 0x000fe20000000800 */
[----:B------:R-:W-:Y:S01]  /*5e70*/  @!PT LDS RZ, [RZ] ;  /* 0x00000000fffff984 */ /* 0x000fe20000000800 */
[----:B------:R-:W-:Y:S01]  /*5e80*/  @!PT LDS RZ, [RZ] ;  /* 0x00000000fffff984 */ /* 0x000fe20000000800 */
[----:B------:R-:W-:Y:S01]  /*5e90*/  @!PT LDS RZ, [RZ] ;  /* 0x00000000fffff984 */ /* 0x000fe20000000800 */
[----:B------:R5:W-:Y:S06]  /*5ea0*/  MEMBAR.ALL.CTA ;  /* 0x0000000000007992 */ /* 0x000bec0000008000 */
[----:B-----5:R-:W5:Y:S01]  /*5eb0*/  FENCE.VIEW.ASYNC.S ;  /* 0x00000000000073c6 */ /* 0x020f620000000000 */
[----:B------:R-:W-:Y:S01]  /*5ec0*/  SEL R166, R166, RZ, P1 ;  /* 0x000000ffa6a67207 */ /* 0x000fe20000800000 */
[----:B-----5:R5:W-:Y:S02]  /*5ed0*/  SYNCS.ARRIVE.TRANS64.RED.A1T0 RZ, [R0+URZ], RZ ;  /* 0x000000ff00ff79a7 */ /* 0x020be400081004ff */
[----:B-----5:R-:W-:Y:S04]  /*5ee0*/  SEL R0, RZ, 0x1, P1 ;  /* 0x00000001ff007807 */ /* 0x020fe80000800000 */
[----:B--2---:R-:W-:Y:S02]  /*5ef0*/  LOP3.LUT R165, R165, R0, RZ, 0x3c, !PT ;  /* 0x00000000a5a57212 */ /* 0x004fe400078e3cff */
.L_x_95:
[----:B------:R-:W-:Y:S05]  /*5f00*/  BSYNC B1 ;  /* 0x0000000000017941 */ /* 0x000fea0003800000 */
.L_x_94:
[----:B------:R-:W-:Y:S04]  /*5f10*/  SHF.R.U32.HI R0, RZ, 0x15, R71 ;  /* 0x00000015ff007819 */ /* 0x000fe80000011647 */
[----:B------:R-:W-:Y:S01]  /*5f20*/  LOP3.LUT P1, RZ, R0, 0x3, R159, 0x48, !PT ;  /* 0x0000000300ff7812 */ /* 0x000fe2000782489f */
[----:B------:R-:W-:Y:S01]  /*5f30*/  @!UPT UIADD3 URZ, UPT, UPT, URZ, URZ, URZ ;  /* 0x000000fffffff290 */ /* 0x000fe2000fffe0ff */
[----:B----4-:R-:W-:Y:S11]  /*5f40*/  @P0 BRA `(.L_x_99) ;  /* 0x0000000000080947 */ /* 0x010ff60003800000 */
[----:B------:R-:W2:Y:S02]  /*5f50*/  SYNCS.PHASECHK.TRANS64.TRYWAIT P0, [R177+URZ+0xa0], R4 ;  /* 0x0000a004b10075a7 */ /* 0x000ea400080011ff */
[----:B--2---:R-:W-:Y:S05]  /*5f60*/  @!P0 BRA `(.L_x_100) ;  /* 0x0000005c00c88947 */ /* 0x004fea0003800000 */
.L_x_99:
[----:B------:R-:W-:Y:S04]  /*5f70*/  BSSY.RECONVERGENT B6, `(.L_x_101) ;  /* 0x0000012000067945 */ /* 0x000fe80003800200 */
[----:B------:R-:W-:Y:S05]  /*5f80*/  @!P1 BRA `(.L_x_102) ;  /* 0x0000000000409947 */ /* 0x000fea0003800000 */
[----:B------:R-:W4:Y:S01]  /*5f90*/  LDCU.64 UR8, c[0x4][0x78] ;  /* 0x01000f00ff0877ac */ /* 0x000f220008000a00 */
[----:B------:R-:W-:Y:S01]  /*5fa0*/  MOV R3, 0x0 ;  /* 0x0000000000037802 */ /* 0x000fe20000000f00 */
[----:B------:R-:W-:Y:S02]  /*5fb0*/  HFMA2 R12, -RZ, RZ, 0, 5.9604644775390625e-08 ;  /* 0x00000001ff0c7431 */ /* 0x000fe400000001ff */
[----:B-1----:R-:W-:Y:S02]  /*5fc0*/  IMAD.MOV.U32 R8, RZ, RZ, 0x192 ;  /* 0x00000192ff087424 */ /* 0x002fe400078e00ff */
[----:B------:R-:W-:Y:S01]  /*5fd0*/  IMAD.MOV.U32 R13, RZ, RZ, RZ ;  /* 0x000000ffff0d7224 */ /* 0x000fe200078e00ff */
[----:B------:R-:W1:Y:S01]  /*5fe0*/  LDCU.64 UR6, c[0x4][0x80] ;  /* 0x01001000ff0677ac */ /* 0x000e620008000a00 */
[----:B------:R-:W3:Y:S01]  /*5ff0*/  LDC.64 R2, c[0x4][R3] ;  /* 0x0100000003027b82 */ /* 0x000ee20000000a00 */
[----:B------:R-:W5:Y:S01]  /*6000*/  LDCU.64 UR4, c[0x4][0x18] ;  /* 0x01000300ff0477ac */ /* 0x000f620008000a00 */
[----:B----4-:R-:W-:Y:S01]  /*6010*/  MOV R5, UR9 ;  /* 0x0000000900057c02 */ /* 0x010fe20008000f00 */
[----:B--2---:R-:W-:Y:S01]  /*6020*/  IMAD.U32 R4, RZ, RZ, UR8 ;  /* 0x00000008ff047e24 */ /* 0x004fe2000f8e00ff */
[----:B-1----:R-:W-:Y:S01]  /*6030*/  MOV R7, UR7 ;  /* 0x0000000700077c02 */ /* 0x002fe20008000f00 */
[----:B------:R-:W-:Y:S01]  /*6040*/  IMAD.U32 R6, RZ, RZ, UR6 ;  /* 0x00000006ff067e24 */ /* 0x000fe2000f8e00ff */
[----:B-----5:R-:W-:Y:S01]  /*6050*/  MOV R11, UR5 ;  /* 0x00000005000b7c02 */ /* 0x020fe20008000f00 */
[----:B------:R-:W-:Y:S02]  /*6060*/  IMAD.U32 R10, RZ, RZ, UR4 ;  /* 0x00000004ff0a7e24 */ /* 0x000fe4000f8e00ff */
[----:B------:R-:W-:Y:S07]  /*6070*/  LEPC R20, `(.L_x_102) ;  /* 0x000000001014794e */ /* 0x000fee0000000000 */
[----:B---3--:R-:W-:Y:S05]  /*6080*/  CALL.ABS.NOINC R2 ;  /* 0x0000000002007343 */ /* 0x008fea0003c00000 */
.L_x_102:
[----:B------:R-:W-:Y:S05]  /*6090*/  BSYNC.RECONVERGENT B6 ;  /* 0x0000000000067941 */ /* 0x000fea0003800200 */
.L_x_101:
[-C--:B------:R-:W-:Y:S01]  /*60a0*/  F2FP.F16.E5M2.UNPACK_B R74, R140.reuse ;  /* 0x0000008cff4a723e */ /* 0x080fe200020004ff */
[----:B------:R-:W-:Y:S05]  /*60b0*/  WARPSYNC.ALL ;  /* 0x0000000000007948 */ /* 0x000fea0003800000 */
[----:B------:R-:W-:Y:S01]  /*60c0*/  R2UR UR4, R71 ;  /* 0x00000000470472ca */ /* 0x000fe200000e0000 */
[--C-:B------:R-:W-:Y:S01]  /*60d0*/  HADD2.F32 R72, -RZ, R74.reuse.H0_H0 ;  /* 0x2000004aff487230 */ /* 0x100fe20000004100 */
[----:B------:R-:W-:Y:S01]  /*60e0*/  F2FP.F16.E5M2.UNPACK_B R76, R140.H1 ;  /* 0x0000008cff4c723e */ /* 0x000fe200030004ff */
[----:B------:R-:W-:Y:S01]  /*60f0*/  HADD2.F32 R75, -RZ, R74.H1_H1 ;  /* 0x3000004aff4b7230 */ /* 0x000fe20000004100 */
[-C--:B------:R-:W-:Y:S01]  /*6100*/  F2FP.F16.E5M2.UNPACK_B R78, R141.reuse ;  /* 0x0000008dff4e723e */ /* 0x080fe200020004ff */
[----:B------:R-:W-:Y:S01]  /*6110*/  BSSY.RECONVERGENT B0, `(.L_x_103) ;  /* 0x000011d000007945 */ /* 0x000fe20003800200 */
[----:B------:R-:W-:Y:S01]  /*6120*/  F2FP.F16.E5M2.UNPACK_B R80, R141.H1 ;  /* 0x0000008dff50723e */ /* 0x000fe200030004ff */
[----:B------:R-:W-:Y:S01]  /*6130*/  HADD2.F32 R74, -RZ, R76.H0_H0 ;  /* 0x2000004cff4a7230 */ /* 0x000fe20000004100 */
[-C--:B------:R-:W-:Y:S01]  /*6140*/  F2FP.F16.E5M2.UNPACK_B R82, R142.reuse ;  /* 0x0000008eff52723e */ /* 0x080fe200020004ff */
[--C-:B------:R-:W-:Y:S01]  /*6150*/  HADD2.F32 R77, -RZ, R78.reuse.H0_H0 ;  /* 0x2000004eff4d7230 */ /* 0x100fe20000004100 */
[----:B------:R-:W-:Y:S01]  /*6160*/  F2FP.F16.E5M2.UNPACK_B R84, R142.H1 ;  /* 0x0000008eff54723e */ /* 0x000fe200030004ff */
[----:B------:R-:W-:Y:S01]  /*6170*/  HADD2.F32 R78, -RZ, R78.H1_H1 ;  /* 0x3000004eff4e7230 */ /* 0x000fe20000004100 */
[-C--:B------:R-:W-:Y:S01]  /*6180*/  F2FP.F16.E5M2.UNPACK_B R86, R143.reuse ;  /* 0x0000008fff56723e */ /* 0x080fe200020004ff */
[----:B-12---:R-:W3:Y:S01]  /*6190*/  LDTM.x64 R4, tmem[UR4] ;  /* 0x00000004000479ee */ /* 0x006ee20008340000 */
[----:B------:R-:W-:Y:S01]  /*61a0*/  F2FP.F16.E5M2.UNPACK_B R88, R143.H1 ;  /* 0x0000008fff58723e */ /* 0x000fe200030004ff */
[----:B------:R-:W-:Y:S01]  /*61b0*/  HADD2.F32 R76, -RZ, R76.H1_H1 ;  /* 0x3000004cff4c7230 */ /* 0x000fe20000004100 */
[-C--:B------:R-:W-:Y:S01]  /*61c0*/  F2FP.F16.E5M2.UNPACK_B R90, R144.reuse ;  /* 0x00000090ff5a723e */ /* 0x080fe200020004ff */
[----:B------:R-:W-:Y:S01]  /*61d0*/  HADD2.F32 R79, -RZ, R80.H0_H0 ;  /* 0x20000050ff4f7230 */ /* 0x000fe20000004100 */
[----:B------:R-:W-:Y:S01]  /*61e0*/  F2FP.F16.E5M2.UNPACK_B R92, R144.H1 ;  /* 0x00000090ff5c723e */ /* 0x000fe200030004ff */
[--C-:B------:R-:W-:Y:S01]  /*61f0*/  HADD2.F32 R81, -RZ, R82.reuse.H0_H0 ;  /* 0x20000052ff517230 */ /* 0x100fe20000004100 */
[----:B------:R-:W-:Y:S01]  /*6200*/  SHF.L.U32 R182, R164, 0x4, RZ ;  /* 0x00000004a4b67819 */ /* 0x000fe200000006ff */
[----:B------:R-:W-:Y:S01]  /*6210*/  HADD2.F32 R82, -RZ, R82.H1_H1 ;  /* 0x30000052ff527230 */ /* 0x000fe20000004100 */
[----:B------:R-:W-:Y:S01]  /*6220*/  SHF.L.U32 R188, R163, 0x4, RZ ;  /* 0x00000004a3bc7819 */ /* 0x000fe200000006ff */
[--C-:B------:R-:W-:Y:S01]  /*6230*/  HADD2.F32 R85, -RZ, R86.reuse.H0_H0 ;  /* 0x20000056ff557230 */ /* 0x100fe20000004100 */
[----:B------:R-:W-:Y:S01]  /*6240*/  IADD3 R176, PT, PT, R171, R182, RZ ;  /* 0x000000b6abb07210 */ /* 0x000fe20007ffe0ff */
[----:B------:R-:W-:Y:S01]  /*6250*/  HADD2.F32 R86, -RZ, R86.H1_H1 ;  /* 0x30000056ff567230 */ /* 0x000fe20000004100 */
[----:B------:R-:W-:Y:S01]  /*6260*/  SHF.L.U32 R183, R169, 0x4, RZ ;  /* 0x00000004a9b77819 */ /* 0x000fe200000006ff */
[--C-:B------:R-:W-:Y:S01]  /*6270*/  HADD2.F32 R89, -RZ, R90.reuse.H0_H0 ;  /* 0x2000005aff597230 */ /* 0x100fe20000004100 */
[----:B------:R-:W-:Y:S01]  /*6280*/  F2FP.F16.E5M2.UNPACK_B R94, R145 ;  /* 0x00000091ff5e723e */ /* 0x000fe200020004ff */
[----:B------:R-:W-:Y:S01]  /*6290*/  HADD2.F32 R90, -RZ, R90.H1_H1 ;  /* 0x3000005aff5a7230 */ /* 0x000fe20000004100 */
[----:B------:R-:W-:Y:S01]  /*62a0*/  IADD3 R178, PT, PT, R183, R176, RZ ;  /* 0x000000b0b7b27210 */ /* 0x000fe20007ffe0ff */
[----:B------:R-:W-:Y:S01]  /*62b0*/  HADD2.F32 R80, -RZ, R80.H1_H1 ;  /* 0x30000050ff507230 */ /* 0x000fe20000004100 */
[----:B------:R-:W-:Y:S01]  /*62c0*/  F2FP.F16.E5M2.UNPACK_B R98, R146 ;  /* 0x00000092ff62723e */ /* 0x000fe200020004ff */
[--C-:B------:R-:W-:Y:S01]  /*62d0*/  HADD2.F32 R93, -RZ, R94.reuse.H0_H0 ;  /* 0x2000005eff5d7230 */ /* 0x100fe20000004100 */
[----:B------:R-:W-:Y:S01]  /*62e0*/  F2FP.F16.E5M2.UNPACK_B R102, R147 ;  /* 0x00000093ff66723e */ /* 0x000fe200020004ff */
[----:B------:R-:W-:Y:S01]  /*62f0*/  HADD2.F32 R94, -RZ, R94.H1_H1 ;  /* 0x3000005eff5e7230 */ /* 0x000fe20000004100 */
[----:B------:R-:W-:Y:S01]  /*6300*/  F2FP.F16.E5M2.UNPACK_B R106, R148 ;  /* 0x00000094ff6a723e */ /* 0x000fe200020004ff */
[C---:B---3--:R-:W-:Y:S01]  /*6310*/  FMUL R0, R70.reuse, R4 ;  /* 0x0000000446007220 */ /* 0x048fe20000400000 */
[C---:B------:R-:W-:Y:S01]  /*6320*/  FMUL R2, R70.reuse, R5 ;  /* 0x0000000546027220 */ /* 0x040fe20000400000 */
[C---:B------:R-:W-:Y:S01]  /*6330*/  FMUL R4, R70.reuse, R8 ;  /* 0x0000000846047220 */ /* 0x040fe20000400000 */
[C---:B------:R-:W-:Y:S01]  /*6340*/  FMUL R5, R70.reuse, R9 ;  /* 0x0000000946057220 */ /* 0x040fe20000400000 */
[C---:B------:R-:W-:Y:S01]  /*6350*/  FFMA R0, R73.reuse, R72, R0 ;  /* 0x0000004849007223 */ /* 0x040fe20000000000 */
[C---:B------:R-:W-:Y:S01]  /*6360*/  FFMA R2, R73.reuse, R75, R2 ;  /* 0x0000004b49027223 */ /* 0x040fe20000000002 */
[C---:B------:R-:W-:Y:S01]  /*6370*/  FMUL R8, R70.reuse, R12 ;  /* 0x0000000c46087220 */ /* 0x040fe20000400000 */
[C---:B------:R-:W-:Y:S01]  /*6380*/  FMUL R9, R70.reuse, R13 ;  /* 0x0000000d46097220 */ /* 0x040fe20000400000 */
[C---:B------:R-:W-:Y:S01]  /*6390*/  FMUL R12, R70.reuse, R16 ;  /* 0x00000010460c7220 */ /* 0x040fe20000400000 */
[C---:B------:R-:W-:Y:S01]  /*63a0*/  FMUL R13, R70.reuse, R17 ;  /* 0x00000011460d7220 */ /* 0x040fe20000400000 */
[C---:B------:R-:W-:Y:S01]  /*63b0*/  FMUL R16, R70.reuse, R20 ;  /* 0x0000001446107220 */ /* 0x040fe20000400000 */
[C---:B------:R-:W-:Y:S01]  /*63c0*/  FMUL R17, R70.reuse, R21 ;  /* 0x0000001546117220 */ /* 0x040fe20000400000 */
[C---:B------:R-:W-:Y:S01]  /*63d0*/  FMUL R20, R70.reuse, R24 ;  /* 0x0000001846147220 */ /* 0x040fe20000400000 */
[C---:B------:R-:W-:Y:S01]  /*63e0*/  FMUL R21, R70.reuse, R25 ;  /* 0x0000001946157220 */ /* 0x040fe20000400000 */
[--C-:B------:R-:W-:Y:S02]  /*63f0*/  HADD2.F32 R97, -RZ, R98.reuse.H0_H0 ;  /* 0x20000062ff617230 */ /* 0x100fe40000004100 */
[C---:B------:R-:W-:Y:S01]  /*6400*/  FMUL R24, R70.reuse, R28 ;  /* 0x0000001c46187220 */ /* 0x040fe20000400000 */
[----:B------:R-:W-:Y:S02]  /*6410*/  HADD2.F32 R98, -RZ, R98.H1_H1 ;  /* 0x30000062ff627230 */ /* 0x000fe40000004100 */
[C---:B------:R-:W-:Y:S01]  /*6420*/  FMUL R25, R70.reuse, R29 ;  /* 0x0000001d46197220 */ /* 0x040fe20000400000 */
[--C-:B------:R-:W-:Y:S02]  /*6430*/  HADD2.F32 R101, -RZ, R102.reuse.H0_H0 ;  /* 0x20000066ff657230 */ /* 0x100fe40000004100 */
[C---:B------:R-:W-:Y:S01]  /*6440*/  FMUL R28, R70.reuse, R32 ;  /* 0x00000020461c7220 */ /* 0x040fe20000400000 */
[----:B------:R-:W-:Y:S02]  /*6450*/  HADD2.F32 R102, -RZ, R102.H1_H1 ;  /* 0x30000066ff667230 */ /* 0x000fe40000004100 */
[C---:B------:R-:W-:Y:S01]  /*6460*/  FMUL R29, R70.reuse, R33 ;  /* 0x00000021461d7220 */ /* 0x040fe20000400000 */
[--C-:B------:R-:W-:Y:S02]  /*6470*/  HADD2.F32 R105, -RZ, R106.reuse.H0_H0 ;  /* 0x2000006aff697230 */ /* 0x100fe40000004100 */
[C---:B------:R-:W-:Y:S01]  /*6480*/  FMUL R32, R70.reuse, R36 ;  /* 0x0000002446207220 */ /* 0x040fe20000400000 */
[----:B------:R-:W-:Y:S01]  /*6490*/  F2FP.F16.E5M2.UNPACK_B R96, R145.H1 ;  /* 0x00000091ff60723e */ /* 0x000fe200030004ff */
[----:B------:R-:W-:Y:S02]  /*64a0*/  HADD2.F32 R106, -RZ, R106.H1_H1 ;  /* 0x3000006aff6a7230 */ /* 0x000fe40000004100 */
[C---:B------:R-:W-:Y:S01]  /*64b0*/  FMUL R33, R70.reuse, R37 ;  /* 0x0000002546217220 */ /* 0x040fe20000400000 */
[C---:B------:R-:W-:Y:S01]  /*64c0*/  FMUL R36, R70.reuse, R40 ;  /* 0x0000002846247220 */ /* 0x040fe20000400000 */
[----:B------:R-:W-:Y:S01]  /*64d0*/  F2FP.F16.E5M2.UNPACK_B R100, R146.H1 ;  /* 0x00000092ff64723e */ /* 0x000fe200030004ff */
        /* <DEDUP_REMOVED lines=8> */
[----:B------:R-:W-:Y:S01]  /*6560*/  F2FP.F16.E5M2.UNPACK_B R110, R149 ;  /* 0x00000095ff6e723e */ /* 0x000fe200020004ff */
[C---:B------:R-:W-:Y:S01]  /*6570*/  FMUL R49, R70.reuse, R53 ;  /* 0x0000003546317220 */ /* 0x040fe20000400000 */
[C---:B------:R-:W-:Y:S01]  /*6580*/  FMUL R52, R70.reuse, R56 ;  /* 0x0000003846347220 */ /* 0x040fe20000400000 */
[----:B------:R-:W-:Y:S01]  /*6590*/  F2FP.F16.E5M2.UNPACK_B R112, R149.H1 ;  /* 0x00000095ff70723e */ /* 0x000fe200030004ff */
[C---:B------:R-:W-:Y:S01]  /*65a0*/  FMUL R53, R70.reuse, R57 ;  /* 0x0000003946357220 */ /* 0x040fe20000400000 */
[--C-:B------:R-:W-:Y:S02]  /*65b0*/  HADD2.F32 R109, -RZ, R110.reuse.H0_H0 ;  /* 0x2000006eff6d7230 */ /* 0x100fe40000004100 */
[C---:B------:R-:W-:Y:S01]  /*65c0*/  FMUL R56, R70.reuse, R60 ;  /* 0x0000003c46387220 */ /* 0x040fe20000400000 */
[----:B------:R-:W-:Y:S01]  /*65d0*/  F2FP.F16.E5M2.UNPACK_B R114, R150 ;  /* 0x00000096ff72723e */ /* 0x000fe200020004ff */
[----:B------:R-:W-:Y:S02]  /*65e0*/  HADD2.F32 R110, -RZ, R110.H1_H1 ;  /* 0x3000006eff6e7230 */ /* 0x000fe40000004100 */
[C---:B------:R-:W-:Y:S01]  /*65f0*/  FMUL R57, R70.reuse, R61 ;  /* 0x0000003d46397220 */ /* 0x040fe20000400000 */
[C---:B------:R-:W-:Y:S01]  /*6600*/  FMUL R60, R70.reuse, R64 ;  /* 0x00000040463c7220 */ /* 0x040fe20000400000 */
[----:B------:R-:W-:Y:S01]  /*6610*/  F2FP.F16.E5M2.UNPACK_B R116, R150.H1 ;  /* 0x00000096ff74723e */ /* 0x000fe200030004ff */
[--C-:B------:R-:W-:Y:S02]  /*6620*/  HADD2.F32 R113, -RZ, R114.reuse.H0_H0 ;  /* 0x20000072ff717230 */ /* 0x100fe40000004100 */
[C---:B------:R-:W-:Y:S01]  /*6630*/  FMUL R61, R70.reuse, R65 ;  /* 0x00000041463d7220 */ /* 0x040fe20000400000 */
[----:B------:R-:W-:Y:S02]  /*6640*/  HADD2.F32 R114, -RZ, R114.H1_H1 ;  /* 0x30000072ff727230 */ /* 0x000fe40000004100 */
[C---:B------:R-:W-:Y:S01]  /*6650*/  FMUL R3, R70.reuse, R6 ;  /* 0x0000000646037220 */ /* 0x040fe20000400000 */
[----:B------:R-:W-:Y:S01]  /*6660*/  F2FP.F16.E5M2.UNPACK_B R118, R151 ;  /* 0x00000097ff76723e */ /* 0x000fe200020004ff */
[C---:B------:R-:W-:Y:S01]  /*6670*/  FMUL R7, R70.reuse, R7 ;  /* 0x0000000746077220 */ /* 0x040fe20000400000 */
[C---:B------:R-:W-:Y:S01]  /*6680*/  FMUL R6, R70.reuse, R10 ;  /* 0x0000000a46067220 */ /* 0x040fe20000400000 */
[----:B------:R-:W-:Y:S01]  /*6690*/  F2FP.F16.E5M2.UNPACK_B R120, R151.H1 ;  /* 0x00000097ff78723e */ /* 0x000fe200030004ff */
[C---:B------:R-:W-:Y:S01]  /*66a0*/  FFMA R3, R73.reuse, R74, R3 ;  /* 0x0000004a49037223 */ /* 0x040fe20000000003 */
[C---:B------:R-:W-:Y:S01]  /*66b0*/  FFMA R7, R73.reuse, R76, R7 ;  /* 0x0000004c49077223 */ /* 0x040fe20000000007 */
[----:B------:R-:W-:Y:S01]  /*66c0*/  F2FP.F16.E5M2.UNPACK_B R122, R152 ;  /* 0x00000098ff7a723e */ /* 0x000fe200020004ff */
[C---:B------:R-:W-:Y:S01]  /*66d0*/  FFMA R4, R73.reuse, R77, R4 ;  /* 0x0000004d49047223 */ /* 0x040fe20000000004 */
[C---:B------:R-:W-:Y:S01]  /*66e0*/  FFMA R5, R73.reuse, R78, R5 ;  /* 0x0000004e49057223 */ /* 0x040fe20000000005 */
[----:B------:R-:W-:Y:S01]  /*66f0*/  F2FP.F16.E5M2.UNPACK_B R124, R152.H1 ;  /* 0x00000098ff7c723e */ /* 0x000fe200030004ff */
[----:B------:R-:W-:Y:S01]  /*6700*/  FFMA R6, R73, R79, R6 ;  /* 0x0000004f49067223 */ /* 0x000fe20000000006 */
[----:B------:R-:W-:Y:S01]  /*6710*/  F2FP.SATFINITE.E5M2.F32.PACK_AB_MERGE_C R179, R7, R3, RZ ;  /* 0x0000000307b3723e */ /* 0x000fe200048060ff */
[----:B------:R-:W-:Y:S02]  /*6720*/  HADD2.F32 R117, -RZ, R118.H0_H0 ;  /* 0x20000076ff757230 */ /* 0x000fe40000004100 */
[----:B------:R-:W-:Y:S01]  /*6730*/  FMUL R11, R70, R11 ;  /* 0x0000000b460b7220 */ /* 0x000fe20000400000 */
[----:B------:R-:W-:Y:S01]  /*6740*/  HADD2.F32 R83, -RZ, R84.H0_H0 ;  /* 0x20000054ff537230 */ /* 0x000fe20000004100 */
[----:B------:R-:W-:Y:S01]  /*6750*/  F2FP.SATFINITE.E5M2.F32.PACK_AB_MERGE_C R184, R2, R0, R179 ;  /* 0x0000000002b8723e */ /* 0x000fe200048060b3 */
[----:B------:R-:W-:Y:S01]  /*6760*/  HADD2.F32 R118, -RZ, R118.H1_H1 ;  /* 0x30000076ff767230 */ /* 0x000fe20000004100 */
[----:B------:R-:W-:Y:S01]  /*6770*/  IADD3 R179, PT, PT, R171, R188, RZ ;  /* 0x000000bcabb37210 */ /* 0x000fe20007ffe0ff */
[C---:B------:R-:W-:Y:S01]  /*6780*/  FFMA R11, R73.reuse, R80, R11 ;  /* 0x00000050490b7223 */ /* 0x040fe2000000000b */
[C---:B------:R-:W-:Y:S01]  /*6790*/  FFMA R8, R73.reuse, R81, R8 ;  /* 0x0000005149087223 */ /* 0x040fe20000000008 */
[----:B------:R-:W-:Y:S01]  /*67a0*/  FFMA R9, R73, R82, R9 ;  /* 0x0000005249097223 */ /* 0x000fe20000000009 */
[----:B------:R-:W-:Y:S02]  /*67b0*/  HADD2.F32 R121, -RZ, R122.H0_H0 ;  /* 0x2000007aff797230 */ /* 0x000fe40000004100 */
[C---:B------:R-:W-:Y:S01]  /*67c0*/  FMUL R10, R70.reuse, R14 ;  /* 0x0000000e460a7220 */ /* 0x040fe20000400000 */
[----:B------:R-:W-:Y:S01]  /*67d0*/  HADD2.F32 R84, -RZ, R84.H1_H1 ;  /* 0x30000054ff547230 */ /* 0x000fe20000004100 */
[----:B------:R-:W-:Y:S01]  /*67e0*/  F2FP.SATFINITE.E5M2.F32.PACK_AB_MERGE_C R185, R11, R6, RZ ;  /* 0x000000060bb9723e */ /* 0x000fe200048060ff */
[----:B------:R-:W-:Y:S02]  /*67f0*/  HADD2.F32 R122, -RZ, R122.H1_H1 ;  /* 0x3000007aff7a7230 */ /* 0x000fe40000004100 */
[----:B------:R-:W-:Y:S01]  /*6800*/  FFMA R10, R73, R83, R10 ;  /* 0x00000053490a7223 */ /* 0x000fe2000000000a */
[C---:B------:R-:W-:Y:S01]  /*6810*/  FMUL R15, R70.reuse, R15 ;  /* 0x0000000f460f7220 */ /* 0x040fe20000400000 */
[--C-:B------:R-:W-:Y:S01]  /*6820*/  HADD2.F32 R87, -RZ, R88.reuse.H0_H0 ;  /* 0x20000058ff577230 */ /* 0x100fe20000004100 */
[----:B------:R-:W-:Y:S01]  /*6830*/  F2FP.SATFINITE.E5M2.F32.PACK_AB_MERGE_C R185, R5, R4, R185 ;  /* 0x0000000405b9723e */ /* 0x000fe200048060b9 */
[----:B------:R-:W-:Y:S02]  /*6840*/  HADD2.F32 R88, -RZ, R88.H1_H1 ;  /* 0x30000058ff587230 */ /* 0x000fe40000004100 */
[C---:B------:R-:W-:Y:S01]  /*6850*/  FFMA R15, R73.reuse, R84, R15 ;  /* 0x00000054490f7223 */ /* 0x040fe2000000000f */
[C---:B------:R-:W-:Y:S01]  /*6860*/  FFMA R12, R73.reuse, R85, R12 ;  /* 0x00000055490c7223 */ /* 0x040fe2000000000c */
[----:B------:R-:W-:Y:S01]  /*6870*/  FFMA R13, R73, R86, R13 ;  /* 0x00000056490d7223 */ /* 0x000fe2000000000d */
[C---:B------:R-:W-:Y:S01]  /*6880*/  FMUL R14, R70.reuse, R18 ;  /* 0x00000012460e7220 */ /* 0x040fe20000400000 */
[----:B------:R-:W-:Y:S01]  /*6890*/  F2FP.F16.E5M2.UNPACK_B R126, R153 ;  /* 0x00000099ff7e723e */ /* 0x000fe200020004ff */
[C---:B------:R-:W-:Y:S01]  /*68a0*/  FMUL R19, R70.reuse, R19 ;  /* 0x0000001346137220 */ /* 0x040fe20000400000 */
[----:B------:R-:W-:Y:S01]  /*68b0*/  HADD2.F32 R91, -RZ, R92.H0_H0 ;  /* 0x2000005cff5b7230 */ /* 0x000fe20000004100 */
[----:B------:R-:W-:Y:S01]  /*68c0*/  F2FP.SATFINITE.E5M2.F32.PACK_AB_MERGE_C R186, R15, R10, RZ ;  /* 0x0000000a0fba723e */ /* 0x000fe200048060ff */
[C---:B------:R-:W-:Y:S01]  /*68d0*/  FFMA R14, R73.reuse, R87, R14 ;  /* 0x00000057490e7223 */ /* 0x040fe2000000000e */
[C---:B------:R-:W-:Y:S01]  /*68e0*/  FFMA R19, R73.reuse, R88, R19 ;  /* 0x0000005849137223 */ /* 0x040fe20000000013 */
[C---:B------:R-:W-:Y:S01]  /*68f0*/  FFMA R16, R73.reuse, R89, R16 ;  /* 0x0000005949107223 */ /* 0x040fe20000000010 */
[----:B------:R-:W-:Y:S01]  /*6900*/  F2FP.F16.E5M2.UNPACK_B R128, R153.H1 ;  /* 0x00000099ff80723e */ /* 0x000fe200030004ff */
[----:B------:R-:W-:Y:S01]  /*6910*/  FFMA R17, R73, R90, R17 ;  /* 0x0000005a49117223 */ /* 0x000fe20000000011 */
[----:B------:R-:W-:Y:S01]  /*6920*/  F2FP.SATFINITE.E5M2.F32.PACK_AB_MERGE_C R186, R9, R8, R186 ;  /* 0x0000000809ba723e */ /* 0x000fe200048060ba */
[--C-:B------:R-:W-:Y:S01]  /*6930*/  HADD2.F32 R125, -RZ, R126.reuse.H0_H0 ;  /* 0x2000007eff7d7230 */ /* 0x100fe20000004100 */
[----:B------:R-:W-:Y:S01]  /*6940*/  F2FP.SATFINITE.E5M2.F32.PACK_AB_MERGE_C R187, R19, R14, RZ ;  /* 0x0000000e13bb723e */ /* 0x000fe200048060ff */
[----:B------:R-:W-:Y:S02]  /*6950*/  HADD2.F32 R126, -RZ, R126.H1_H1 ;  /* 0x3000007eff7e7230 */ /* 0x000fe40000004100 */
[C---:B------:R-:W-:Y:S01]  /*6960*/  FMUL R18, R70.reuse, R22 ;  /* 0x0000001646127220 */ /* 0x040fe20000400000 */
[----:B------:R-:W-:Y:S01]  /*6970*/  HADD2.F32 R92, -RZ, R92.H1_H1 ;  /* 0x3000005cff5c7230 */ /* 0x000fe20000004100 */
[----:B------:R-:W-:Y:S01]  /*6980*/  F2FP.SATFINITE.E5M2.F32.PACK_AB_MERGE_C R187, R13, R12, R187 ;  /* 0x0000000c0dbb723e */ /* 0x000fe200048060bb */
[C---:B------:R-:W-:Y:S01]  /*6990*/  FMUL R23, R70.reuse, R23 ;  /* 0x0000001746177220 */ /* 0x040fe20000400000 */
[--C-:B------:R-:W-:Y:S02]  /*69a0*/  HADD2.F32 R95, -RZ, R96.reuse.H0_H0 ;  /* 0x20000060ff5f7230 */ /* 0x100fe40000004100 */
[C---:B------:R-:W-:Y:S01]  /*69b0*/  FFMA R18, R73.reuse, R91, R18 ;  /* 0x0000005b49127223 */ /* 0x040fe20000000012 */
[----:B------:R-:W-:Y:S01]  /*69c0*/  HADD2.F32 R96, -RZ, R96.H1_H1 ;  /* 0x30000060ff607230 */ /* 0x000fe20000004100 */
[----:B------:R1:W-:Y:S01]  /*69d0*/  STS.128 [R137+UR44+0x8200], R184 ;  /* 0x008200b889007988 */ /* 0x0003e20008000c2c */
        /* <DEDUP_REMOVED lines=48> */
[----:B------:R1:W-:Y:S01]  /*6ce0*/  STS.128 [R176+0x8010], R192 ;  /* 0x008010c0b0007388 */ /* 0x0003e20000000c00 */
[C---:B------:R-:W-:Y:S01]  /*6cf0*/  FFMA R39, R73.reuse, R108, R39 ;  /* 0x0000006c49277223 */ /* 0x040fe20000000027 */
[C---:B------:R-:W-:Y:S01]  /*6d00*/  FFMA R36, R73.reuse, R109, R36 ;  /* 0x0000006d49247223 */ /* 0x040fe20000000024 */
[----:B------:R-:W-:Y:S01]  /*6d10*/  FFMA R37, R73, R110, R37 ;  /* 0x0000006e49257223 */ /* 0x000fe20000000025 */
[----:B------:R-:W-:Y:S01]  /*6d20*/  FMUL R38, R70, R42 ;  /* 0x0000002a46267220 */ /* 0x000fe20000400000 */
[----:B------:R-:W-:Y:S01]  /*6d30*/  ISETP.NE.AND P0, PT, R174, RZ, PT ;  /* 0x000000ffae00720c */ /* 0x000fe20003f05270 */
[C---:B------:R-:W-:Y:S01]  /*6d40*/  FMUL R43, R70.reuse, R43 ;  /* 0x0000002b462b7220 */ /* 0x040fe20000400000 */
[--C-:B------:R-:W-:Y:S01]  /*6d50*/  HADD2.F32 R115, -RZ, R116.reuse.H0_H0 ;  /* 0x20000074ff737230 */ /* 0x100fe20000004100 */
[----:B------:R-:W-:Y:S01]  /*6d60*/  F2FP.SATFINITE.E5M2.F32.PACK_AB_MERGE_C R196, R39, R34, RZ ;  /* 0x0000002227c4723e */ /* 0x000fe200048060ff */
[C---:B------:R-:W-:Y:S01]  /*6d70*/  FFMA R38, R73.reuse, R111, R38 ;  /* 0x0000006f49267223 */ /* 0x040fe20000000026 */
[C---:B------:R-:W-:Y:S01]  /*6d80*/  FFMA R43, R73.reuse, R112, R43 ;  /* 0x00000070492b7223 */ /* 0x040fe2000000002b */
[----:B------:R-:W-:Y:S01]  /*6d90*/  FFMA R40, R73, R113, R40 ;  /* 0x0000007149287223 */ /* 0x000fe20000000028 */
[----:B------:R-:W-:Y:S01]  /*6da0*/  F2FP.SATFINITE.E5M2.F32.PACK_AB_MERGE_C R196, R33, R32, R196 ;  /* 0x0000002021c4723e */ /* 0x000fe200048060c4 */
[----:B------:R-:W-:Y:S01]  /*6db0*/  FFMA R41, R73, R114, R41 ;  /* 0x0000007249297223 */ /* 0x000fe20000000029 */
[----:B------:R-:W-:Y:S01]  /*6dc0*/  HADD2.F32 R116, -RZ, R116.H1_H1 ;  /* 0x30000074ff747230 */ /* 0x000fe20000004100 */
[----:B------:R-:W-:Y:S01]  /*6dd0*/  F2FP.SATFINITE.E5M2.F32.PACK_AB_MERGE_C R197, R43, R38, RZ ;  /* 0x000000262bc5723e */ /* 0x000fe200048060ff */
[C---:B------:R-:W-:Y:S01]  /*6de0*/  FMUL R42, R70.reuse, R46 ;  /* 0x0000002e462a7220 */ /* 0x040fe20000400000 */
[C---:B------:R-:W-:Y:S01]  /*6df0*/  FMUL R47, R70.reuse, R47 ;  /* 0x0000002f462f7220 */ /* 0x040fe20000400000 */
[--C-:B------:R-:W-:Y:S01]  /*6e00*/  HADD2.F32 R119, -RZ, R120.reuse.H0_H0 ;  /* 0x20000078ff777230 */ /* 0x100fe20000004100 */
[----:B------:R-:W-:Y:S01]  /*6e10*/  F2FP.SATFINITE.E5M2.F32.PACK_AB_MERGE_C R197, R37, R36, R197 ;  /* 0x0000002425c5723e */ /* 0x000fe200048060c5 */
[C---:B------:R-:W-:Y:S01]  /*6e20*/  FFMA R42, R73.reuse, R115, R42 ;  /* 0x00000073492a7223 */ /* 0x040fe2000000002a */
[C---:B------:R-:W-:Y:S01]  /*6e30*/  FFMA R47, R73.reuse, R116, R47 ;  /* 0x00000074492f7223 */ /* 0x040fe2000000002f */
[----:B------:R-:W-:Y:S01]  /*6e40*/  FFMA R44, R73, R117, R44 ;  /* 0x00000075492c7223 */ /* 0x000fe2000000002c */
[----:B------:R-:W-:Y:S01]  /*6e50*/  ISETP.NE.AND P6, PT, R189, RZ, PT ;  /* 0x000000ffbd00720c */ /* 0x000fe20003fc5270 */
[----:B------:R-:W-:Y:S01]  /*6e60*/  FFMA R45, R73, R118, R45 ;  /* 0x00000076492d7223 */ /* 0x000fe2000000002d */
[----:B------:R-:W-:Y:S01]  /*6e70*/  HADD2.F32 R120, -RZ, R120.H1_H1 ;  /* 0x30000078ff787230 */ /* 0x000fe20000004100 */
[----:B------:R-:W-:Y:S01]  /*6e80*/  F2FP.SATFINITE.E5M2.F32.PACK_AB_MERGE_C R198, R47, R42, RZ ;  /* 0x0000002a2fc6723e */ /* 0x000fe200048060ff */
[C---:B------:R-:W-:Y:S01]  /*6e90*/  FMUL R46, R70.reuse, R50 ;  /* 0x00000032462e7220 */ /* 0x040fe20000400000 */
[C---:B------:R-:W-:Y:S01]  /*6ea0*/  FMUL R51, R70.reuse, R51 ;  /* 0x0000003346337220 */ /* 0x040fe20000400000 */
[--C-:B------:R-:W-:Y:S02]  /*6eb0*/  HADD2.F32 R123, -RZ, R124.reuse.H0_H0 ;  /* 0x2000007cff7b7230 */ /* 0x100fe40000004100 */
[C---:B------:R-:W-:Y:S01]  /*6ec0*/  FMUL R50, R70.reuse, R54 ;  /* 0x0000003646327220 */ /* 0x040fe20000400000 */
[C---:B------:R-:W-:Y:S01]  /*6ed0*/  FFMA R46, R73.reuse, R119, R46 ;  /* 0x00000077492e7223 */ /* 0x040fe2000000002e */
[----:B------:R-:W-:Y:S02]  /*6ee0*/  HADD2.F32 R124, -RZ, R124.H1_H1 ;  /* 0x3000007cff7c7230 */ /* 0x000fe40000004100 */
[C---:B------:R-:W-:Y:S01]  /*6ef0*/  FFMA R51, R73.reuse, R120, R51 ;  /* 0x0000007849337223 */ /* 0x040fe20000000033 */
[C---:B------:R-:W-:Y:S01]  /*6f00*/  FMUL R55, R70.reuse, R55 ;  /* 0x0000003746377220 */ /* 0x040fe20000400000 */
[C---:B------:R-:W-:Y:S01]  /*6f10*/  FFMA R48, R73.reuse, R121, R48 ;  /* 0x0000007949307223 */ /* 0x040fe20000000030 */
[C---:B------:R-:W-:Y:S01]  /*6f20*/  FFMA R49, R73.reuse, R122, R49 ;  /* 0x0000007a49317223 */ /* 0x040fe20000000031 */
[--C-:B------:R-:W-:Y:S02]  /*6f30*/  HADD2.F32 R127, -RZ, R128.reuse.H0_H0 ;  /* 0x20000080ff7f7230 */ /* 0x100fe40000004100 */
[C---:B------:R-:W-:Y:S01]  /*6f40*/  FFMA R50, R73.reuse, R123, R50 ;  /* 0x0000007b49327223 */ /* 0x040fe20000000032 */
[----:B------:R-:W-:Y:S02]  /*6f50*/  HADD2.F32 R128, -RZ, R128.H1_H1 ;  /* 0x30000080ff807230 */ /* 0x000fe40000004100 */
[C---:B------:R-:W-:Y:S01]  /*6f60*/  FMUL R54, R70.reuse, R58 ;  /* 0x0000003a46367220 */ /* 0x040fe20000400000 */
        /* <DEDUP_REMOVED lines=16> */
[----:B------:R-:W-:Y:S01]  /*7070*/  FFMA R63, R73, R132, R63 ;  /* 0x00000084493f7223 */ /* 0x000fe2000000003f */
[----:B------:R-:W-:Y:S01]  /*7080*/  FMUL R67, R70, R67 ;  /* 0x0000004346437220 */ /* 0x000fe20000400000 */
[----:B------:R-:W-:Y:S01]  /*7090*/  F2FP.SATFINITE.E5M2.F32.PACK_AB_MERGE_C R199, R51, R46, RZ ;  /* 0x0000002e33c7723e */ /* 0x000fe200048060ff */
[C---:B------:R-:W-:Y:S01]  /*70a0*/  FFMA R60, R73.reuse, R133, R60 ;  /* 0x00000085493c7223 */ /* 0x040fe2000000003c */
[C---:B------:R-:W-:Y:S01]  /*70b0*/  FFMA R61, R73.reuse, R134, R61 ;  /* 0x00000086493d7223 */ /* 0x040fe2000000003d */
[C---:B------:R-:W-:Y:S01]  /*70c0*/  FFMA R62, R73.reuse, R135, R62 ;  /* 0x00000087493e7223 */ /* 0x040fe2000000003e */
[----:B------:R-:W-:Y:S01]  /*70d0*/  FFMA R67, R73, R136, R67 ;  /* 0x0000008849437223 */ /* 0x000fe20000000043 */
[----:B------:R-:W-:Y:S02]  /*70e0*/  F2FP.SATFINITE.E5M2.F32.PACK_AB_MERGE_C R198, R41, R40, R198 ;  /* 0x0000002829c6723e */ /* 0x000fe400048060c6 */
[----:B------:R-:W-:Y:S02]  /*70f0*/  F2FP.SATFINITE.E5M2.F32.PACK_AB_MERGE_C R199, R45, R44, R199 ;  /* 0x0000002c2dc7723e */ /* 0x000fe400048060c7 */
[----:B------:R-:W-:Y:S02]  /*7100*/  F2FP.SATFINITE.E5M2.F32.PACK_AB_MERGE_C R200, R55, R50, RZ ;  /* 0x0000003237c8723e */ /* 0x000fe400048060ff */
[----:B------:R-:W-:Y:S01]  /*7110*/  F2FP.SATFINITE.E5M2.F32.PACK_AB_MERGE_C R201, R59, R54, RZ ;  /* 0x000000363bc9723e */ /* 0x000fe200048060ff */
[----:B------:R1:W-:Y:S01]  /*7120*/  STS.128 [R179+0x8020], R196 ;  /* 0x008020c4b3007388 */ /* 0x0003e20000000c00 */
[----:B------:R-:W-:Y:S02]  /*7130*/  F2FP.SATFINITE.E5M2.F32.PACK_AB_MERGE_C R202, R63, R58, RZ ;  /* 0x0000003a3fca723e */ /* 0x000fe400048060ff */
[----:B------:R-:W-:Y:S02]  /*7140*/  F2FP.SATFINITE.E5M2.F32.PACK_AB_MERGE_C R203, R67, R62, RZ ;  /* 0x0000003e43cb723e */ /* 0x000fe400048060ff */
[----:B------:R-:W-:Y:S02]  /*7150*/  F2FP.SATFINITE.E5M2.F32.PACK_AB_MERGE_C R200, R49, R48, R200 ;  /* 0x0000003031c8723e */ /* 0x000fe400048060c8 */
[----:B------:R-:W-:Y:S02]  /*7160*/  F2FP.SATFINITE.E5M2.F32.PACK_AB_MERGE_C R201, R53, R52, R201 ;  /* 0x0000003435c9723e */ /* 0x000fe400048060c9 */
[----:B------:R-:W-:Y:S02]  /*7170*/  F2FP.SATFINITE.E5M2.F32.PACK_AB_MERGE_C R202, R57, R56, R202 ;  /* 0x0000003839ca723e */ /* 0x000fe400048060ca */
[----:B------:R-:W-:Y:S02]  /*7180*/  F2FP.SATFINITE.E5M2.F32.PACK_AB_MERGE_C R203, R61, R60, R203 ;  /* 0x0000003c3dcb723e */ /* 0x000fe400048060cb */
[----:B------:R-:W-:Y:S02]  /*7190*/  LEA R190, R166, UR44, 0x3 ;  /* 0x0000002ca6be7c11 */ /* 0x000fe4000f8e18ff */
[----:B------:R-:W-:Y:S01]  /*71a0*/  @P6 SHF.L.U32 R191, R165, 0x1f, RZ ;  /* 0x0000001fa5bf6819 */ /* 0x000fe200000006ff */
[----:B------:R1:W-:Y:S01]  /*71b0*/  STS.128 [R178+0x8010], R200 ;  /* 0x008010c8b2007388 */ /* 0x0003e20000000c00 */
[----:B------:R-:W-:Y:S01]  /*71c0*/  @!PT LDS RZ, [RZ] ;  /* 0x00000000fffff984 */ /* 0x000fe20000000800 */
[----:B------:R-:W-:Y:S01]  /*71d0*/  @!PT LDS RZ, [RZ] ;  /* 0x00000000fffff984 */ /* 0x000fe20000000800 */
[----:B------:R-:W-:Y:S01]  /*71e0*/  @!PT LDS RZ, [RZ] ;  /* 0x00000000fffff984 */ /* 0x000fe20000000800 */
[----:B------:R-:W-:Y:S01]  /*71f0*/  @!PT LDS RZ, [RZ] ;  /* 0x00000000fffff984 */ /* 0x000fe20000000800 */
[----:B------:R2:W-:Y:S07]  /*7200*/  MEMBAR.ALL.CTA ;  /* 0x0000000000007992 */ /* 0x0005ee0000008000 */
[----:B--2---:R-:W2:Y:S02]  /*7210*/  FENCE.VIEW.ASYNC.S ;  /* 0x00000000000073c6 */ /* 0x004ea40000000000 */
[----:B--2---:R-:W-:Y:S06]  /*7220*/  BAR.SYNC.DEFER_BLOCKING 0x1, 0x80 ;  /* 0x0042000000007b1d */ /* 0x004fec0000010000 */
[----:B------:R-:W-:Y:S05]  /*7230*/  @P0 BRA `(.L_x_104) ;  /* 0x0000000000280947 */ /* 0x000fea0003800000 */
[----:B------:R-:W-:Y:S01]  /*7240*/  UIADD3 UR4, UPT, UPT, UR44, 0x8200, URZ ;  /* 0x000082002c047890 */ /* 0x000fe2000fffe0ff */
[----:B------:R-:W-:Y:S05]  /*7250*/  UMOV UR51, UR36 ;  /* 0x0000002400337c82 */ /* 0x000fea0008000000 */
[----:B------:R-:W-:Y:S01]  /*7260*/  MOV R173, UR4 ;  /* 0x0000000400ad7c02 */ /* 0x000fe20008000f00 */
[----:B------:R-:W-:Y:S03]  /*7270*/  UIADD3 UR4, UP0, UPT, UR62, 0x680, URZ ;  /* 0x000006803e047890 */ /* 0x000fe6000ff1e0ff */
[----:B------:R-:W-:Y:S01]  /*7280*/  R2UR UR48, R173 ;  /* 0x00000000ad3072ca */ /* 0x000fe200000e0000 */
[----:B------:R-:W-:Y:S11]  /*7290*/  UIADD3.X UR5, UPT, UPT, URZ, UR63, URZ, UP0, !UPT ;  /* 0x0000003fff057290 */ /* 0x000ff600087fe4ff */
[----:B------:R-:W-:Y:S01]  /*72a0*/  @!UPT UIADD3 URZ, UPT, UPT, URZ, URZ, URZ ;  /* 0x000000fffffff290 */ /* 0x000fe2000fffe0ff */
[----:B------:R2:W-:Y:S01]  /*72b0*/  UTMASTG.3D [UR48], [UR4] ;  /* 0x00000030040073b5 */ /* 0x0005e20008010000 */
[----:B------:R0:W-:Y:S01]  /*72c0*/  UTMACMDFLUSH ;  /* 0x00000000000079b7 */ /* 0x0001e20000000000 */
[----:B--2---:R-:W-:Y:S04]  /*72d0*/  DEPBAR.LE SB0, 0x1 ;  /* 0x000080400000791a */ /* 0x004fe80000000000 */
.L_x_104:
[----:B------:R-:W-:Y:S05]  /*72e0*/  BSYNC.RECONVERGENT B0 ;  /* 0x0000000000007941 */ /* 0x000fea0003800200 */
.L_x_103:
[----:B------:R-:W-:Y:S06]  /*72f0*/  BAR.SYNC.DEFER_BLOCKING 0x1, 0x80 ;  /* 0x0042000000007b1d */ /* 0x000fec0000010000 */
[----:B------:R-:W2:Y:S01]  /*7300*/  @P6 SYNCS.PHASECHK.TRANS64.TRYWAIT P0, [R190+URZ+0x30], R191 ;  /* 0x000030bfbe0065a7 */ /* 0x000ea200080011ff */
[----:B------:R-:W-:Y:S01]  /*7310*/  BSSY B1, `(.L_x_105) ;  /* 0x0000023000017945 */ /* 0x000fe20003800000 */
[----:B--2---:R-:W-:Y:S03]  /*7320*/  @P6 SEL R180, RZ, 0x1, !P0 ;  /* 0x00000001ffb46807 */ /* 0x004fe60004000000 */
[----:B------:R-:W-:Y:S05]  /*7330*/  @!P6 BRA `(.L_x_106) ;  /* 0x000000000080e947 */ /* 0x000fea0003800000 */
[----:B------:R-:W-:Y:S01]  /*7340*/  ISETP.NE.AND P1, PT, R181, RZ, PT ;  /* 0x000000ffb500720c */ /* 0x000fe20003f25270 */
[----:B------:R-:W2:Y:S01]  /*7350*/  S2R R0, SR_CgaCtaId ;  /* 0x0000000000007919 */ /* 0x000ea20000008800 */
[----:B------:R-:W-:Y:S01]  /*7360*/  ISETP.NE.AND P0, PT, R180, RZ, PT ;  /* 0x000000ffb400720c */ /* 0x000fe20003f05270 */
[----:B------:R-:W-:Y:S10]  /*7370*/  BSSY B0, `(.L_x_107) ;  /* 0x0000009000007945 */ /* 0x000ff40003800000 */
[----:B------:R-:W-:Y:S04]  /*7380*/  @P1 IMAD R3, R166, 0x2000, R171 ;  /* 0x00002000a6031824 */ /* 0x000fe800078e02ab */
[C---:B------:R-:W-:Y:S01]  /*7390*/  @P1 IMAD.IADD R6, R3.reuse, 0x1, R182 ;  /* 0x0000000103061824 */ /* 0x040fe200078e02b6 */
[----:B------:R-:W-:Y:S03]  /*73a0*/  @P1 IADD3 R4, PT, PT, R3, R188, RZ ;  /* 0x000000bc03041210 */ /* 0x000fe60007ffe0ff */
[----:B------:R-:W-:Y:S01]  /*73b0*/  @P1 IMAD.IADD R2, R183, 0x1, R6 ;  /* 0x00000001b7021824 */ /* 0x000fe200078e0206 */
[----:B------:R-:W-:Y:S06]  /*73c0*/  @P0 BRA `(.L_x_108) ;  /* 0x00000000000c0947 */ /* 0x000fec0003800000 */
[----:B------:R-:W-:Y:S04]  /*73d0*/  SHF.L.U32 R5, R165, 0x1f, RZ ;  /* 0x0000001fa5057819 */ /* 0x000fe800000006ff */
[----:B------:R-:W3:Y:S02]  /*73e0*/  SYNCS.PHASECHK.TRANS64.TRYWAIT P0, [R190+URZ+0x30], R5 ;  /* 0x00003005be0075a7 */ /* 0x000ee400080011ff */
[----:B---3--:R-:W-:Y:S05]  /*73f0*/  @!P0 BRA `(.L_x_109) ;  /* 0x0000004800b88947 */ /* 0x008fea0003800000 */
.L_x_108:
[----:B------:R-:W-:Y:S05]  /*7400*/  BSYNC B0 ;  /* 0x0000000000007941 */ /* 0x000fea0003800000 */
.L_x_107:
[----:B------:R-:W-:Y:S01]  /*7410*/  ISETP.NE.AND P0, PT, R181, RZ, PT ;  /* 0x000000ffb500720c */ /* 0x000fe20003f05270 */
[----:B---3--:R-:W-:Y:S02]  /*7420*/  VIADD R5, R190, 0x50 ;  /* 0x00000050be057836 */ /* 0x008fe40000000000 */
[----:B------:R-:W-:Y:S03]  /*7430*/  VIADD R166, R166, 0x1 ;  /* 0x00000001a6a67836 */ /* 0x000fe60000000000 */
[----:B--2---:R-:W-:Y:S07]  /*7440*/  PRMT R0, R0, 0x654, R5 ;  /* 0x0000065400007816 */ /* 0x004fee0000000005 */
[----:B------:R2:W3:Y:S04]  /*7450*/  @P0 LDS.128 R140, [R3] ;  /* 0x00000000038c0984 */ /* 0x0004e80000000c00 */
[----:B------:R2:W4:Y:S04]  /*7460*/  @P0 LDS.128 R148, [R4+0x20] ;  /* 0x0000200004940984 */ /* 0x0005280000000c00 */
        /* <DEDUP_REMOVED lines=12> */
[----:B--234-:R-:W-:Y:S02]  /*7530*/  LOP3.LUT R165, R165, R0, RZ, 0x3c, !PT ;  /* 0x00000000a5a57212 */ /* 0x01cfe400078e3cff */
.L_x_106:
[----:B------:R-:W-:Y:S05]  /*7540*/  BSYNC B1 ;  /* 0x0000000000017941 */ /* 0x000fea0003800000 */
.L_x_105:
[----:B------:R-:W-:Y:S01]  /*7550*/  VIADD R0, R71, 0x40 ;  /* 0x0000004047007836 */ /* 0x000fe20000000000 */
[----:B------:R-:W-:Y:S04]  /*7560*/  BSSY.RECONVERGENT B6, `(.L_x_110) ;  /* 0x0000015000067945 */ /* 0x000fe80003800200 */
[----:B------:R-:W-:Y:S04]  /*7570*/  SHF.R.U32.HI R0, RZ, 0x15, R0 ;  /* 0x00000015ff007819 */ /* 0x000fe80000011600 */
[----:B------:R-:W-:Y:S11]  /*7580*/  LOP3.LUT P0, RZ, R0, 0x3, R159, 0x48, !PT ;  /* 0x0000000300ff7812 */ /* 0x000ff6000780489f */
[----:B------:R-:W-:Y:S02]  /*7590*/  @!UPT UIADD3 URZ, UPT, UPT, URZ, URZ, URZ ;  /* 0x000000fffffff290 */ /* 0x000fe4000fffe0ff */
        /* <DEDUP_REMOVED lines=8> */
[----:B------:R-:W5:Y:S01]  /*7620*/  LDCU.64 UR4, c[0x4][0x18] ;  /* 0x01000300ff0477ac */ /* 0x000f620008000a00 */
[----:B--2---:R-:W-:Y:S01]  /*7630*/  MOV R5, UR9 ;  /* 0x0000000900057c02 */ /* 0x004fe20008000f00 */
[----:B------:R-:W-:Y:S01]  /*7640*/  IMAD.U32 R4, RZ, RZ, UR8 ;  /* 0x00000008ff047e24 */ /* 0x000fe2000f8e00ff */
[----:B---3--:R-:W-:Y:S01]  /*7650*/  MOV R7, UR7 ;  /* 0x0000000700077c02 */ /* 0x008fe20008000f00 */
[----:B------:R-:W-:Y:S01]  /*7660*/  IMAD.U32 R6, RZ, RZ, UR6 ;  /* 0x00000006ff067e24 */ /* 0x000fe2000f8e00ff */
[----:B-----5:R-:W-:Y:S01]  /*7670*/  MOV R11, UR5 ;  /* 0x00000005000b7c02 */ /* 0x020fe20008000f00 */
[----:B------:R-:W-:Y:S02]  /*7680*/  IMAD.U32 R10, RZ, RZ, UR4 ;  /* 0x00000004ff0a7e24 */ /* 0x000fe4000f8e00ff */
[----:B------:R-:W-:Y:S07]  /*7690*/  LEPC R20, `(.L_x_111) ;  /* 0x000000001014794e */ /* 0x000fee0000000000 */
[----:B-1--4-:R-:W-:Y:S05]  /*76a0*/  CALL.ABS.NOINC R2 ;  /* 0x0000000002007343 */ /* 0x012fea0003c00000 */
.L_x_111:
[----:B------:R-:W-:Y:S05]  /*76b0*/  BSYNC.RECONVERGENT B6 ;  /* 0x0000000000067941 */ /* 0x000fea0003800200 */
.L_x_110:
[----:B------:R-:W-:Y:S01]  /*76c0*/  F2FP.F16.E5M2.UNPACK_B R4, R141 ;  /* 0x0000008dff04723e */ /* 0x000fe200020004ff */
[----:B------:R-:W-:Y:S05]  /*76d0*/  WARPSYNC.ALL ;  /* 0x0000000000007948 */ /* 0x000fea0003800000 */
[----:B------:R-:W-:Y:S01]  /*76e0*/  R2UR UR4, R71 ;  /* 0x00000000470472ca */ /* 0x000fe200000e0000 */
[--C-:B------:R-:W-:Y:S01]  /*76f0*/  HADD2.F32 R78, -RZ, R4.reuse.H0_H0 ;  /* 0x20000004ff4e7230 */ /* 0x100fe20000004100 */
[-C--:B------:R-:W-:Y:S01]  /*7700*/  F2FP.F16.E5M2.UNPACK_B R0, R140.reuse ;  /* 0x0000008cff00723e */ /* 0x080fe200020004ff */
[----:B------:R-:W-:Y:S01]  /*7710*/  HADD2.F32 R75, -RZ, R4.H1_H1 ;  /* 0x30000004ff4b7230 */ /* 0x000fe20000004100 */
[----:B------:R-:W-:Y:S01]  /*7720*/  F2FP.F16.E5M2.UNPACK_B R4, R143 ;  /* 0x0000008fff04723e */ /* 0x000fe200020004ff */
[----:B------:R-:W-:Y:S01]  /*7730*/  BSSY.RECONVERGENT B0, `(.L_x_112) ;  /* 0x0000116000007945 */ /* 0x000fe20003800200 */
[----:B------:R-:W-:Y:S01]  /*7740*/  F2FP.F16.E5M2.UNPACK_B R3, R140.H1 ;  /* 0x0000008cff03723e */ /* 0x000fe200030004ff */
[--C-:B------:R-:W-:Y:S01]  /*7750*/  HADD2.F32 R2, -RZ, R0.reuse.H0_H0 ;  /* 0x20000000ff027230 */ /* 0x100fe20000004100 */
[----:B-1----:R-:W-:Y:S01]  /*7760*/  F2FP.F16.E5M2.UNPACK_B R127, R154 ;  /* 0x0000009aff7f723e */ /* 0x002fe200020004ff */
[----:B------:R-:W-:Y:S01]  /*7770*/  HADD2.F32 R72, -RZ, R0.H1_H1 ;  /* 0x30000000ff487230 */ /* 0x000fe20000004100 */
[----:B------:R-:W-:Y:S01]  /*7780*/  F2FP.F16.E5M2.UNPACK_B R0, R141.H1 ;  /* 0x0000008dff00723e */ /* 0x000fe200030004ff */
[--C-:B------:R-:W-:Y:S01]  /*7790*/  HADD2.F32 R74, -RZ, R3.reuse.H0_H0 ;  /* 0x20000003ff4a7230 */ /* 0x100fe20000004100 */
[----:B------:R-:W-:Y:S01]  /*77a0*/  F2FP.F16.E5M2.UNPACK_B R117, R151.H1 ;  /* 0x00000097ff75723e */ /* 0x000fe200030004ff */
[----:B------:R-:W-:Y:S01]  /*77b0*/  HADD2.F32 R76, -RZ, R3.H1_H1 ;  /* 0x30000003ff4c7230 */ /* 0x000fe20000004100 */
[-C--:B------:R-:W-:Y:S01]  /*77c0*/  F2FP.F16.E5M2.UNPACK_B R3, R142.reuse ;  /* 0x0000008eff03723e */ /* 0x080fe200020004ff */
[--C-:B------:R-:W-:Y:S01]  /*77d0*/  HADD2.F32 R80, -RZ, R0.reuse.H0_H0 ;  /* 0x20000000ff507230 */ /* 0x100fe20000004100 */
[----:B------:R-:W-:Y:S01]  /*77e0*/  ISETP.NE.AND P0, PT, R174, RZ, PT ;  /* 0x000000ffae00720c */ /* 0x000fe20003f05270 */
[----:B------:R-:W-:Y:S01]  /*77f0*/  HADD2.F32 R77, -RZ, R0.H1_H1 ;  /* 0x30000000ff4d7230 */ /* 0x000fe20000004100 */
[----:B------:R-:W-:Y:S01]  /*7800*/  F2FP.F16.E5M2.UNPACK_B R0, R142.H1 ;  /* 0x0000008eff00723e */ /* 0x000fe200030004ff */
[--C-:B------:R-:W-:Y:S01]  /*7810*/  HADD2.F32 R82, -RZ, R3.reuse.H0_H0 ;  /* 0x20000003ff527230 */ /* 0x100fe20000004100 */
[----:B------:R-:W-:Y:S01]  /*7820*/  ISETP.NE.AND P6, PT, R189, RZ, PT ;  /* 0x000000ffbd00720c */ /* 0x000fe20003fc5270 */
[----:B------:R-:W-:Y:S01]  /*7830*/  HADD2.F32 R79, -RZ, R3.H1_H1 ;  /* 0x30000003ff4f7230 */ /* 0x000fe20000004100 */
[----:B------:R-:W-:Y:S01]  /*7840*/  F2FP.F16.E5M2.UNPACK_B R3, R143.H1 ;  /* 0x0000008fff03723e */ /* 0x000fe200030004ff */
[--C-:B------:R-:W-:Y:S02]  /*7850*/  HADD2.F32 R84, -RZ, R0.reuse.H0_H0 ;  /* 0x20000000ff547230 */ /* 0x100fe40000004100 */
[----:B------:R-:W-:Y:S01]  /*7860*/  HADD2.F32 R81, -RZ, R0.H1_H1 ;  /* 0x30000000ff517230 */ /* 0x000fe20000004100 */
[-C--:B------:R-:W-:Y:S01]  /*7870*/  F2FP.F16.E5M2.UNPACK_B R0, R144.reuse ;  /* 0x00000090ff00723e */ /* 0x080fe200020004ff */
[--C-:B------:R-:W-:Y:S02]  /*7880*/  HADD2.F32 R86, -RZ, R4.reuse.H0_H0 ;  /* 0x20000004ff567230 */ /* 0x100fe40000004100 */
[----:B------:R-:W-:Y:S01]  /*7890*/  HADD2.F32 R83, -RZ, R4.H1_H1 ;  /* 0x30000004ff537230 */ /* 0x000fe20000004100 */
[-C--:B------:R-:W-:Y:S01]  /*78a0*/  F2FP.F16.E5M2.UNPACK_B R4, R145.reuse ;  /* 0x00000091ff04723e */ /* 0x080fe200020004ff */
[--C-:B------:R-:W-:Y:S02]  /*78b0*/  HADD2.F32 R90, -RZ, R0.reuse.H0_H0 ;  /* 0x20000000ff5a7230 */ /* 0x100fe40000004100 */
[----:B------:R-:W-:Y:S01]  /*78c0*/  HADD2.F32 R87, -RZ, R0.H1_H1 ;  /* 0x30000000ff577230 */ /* 0x000fe20000004100 */
[----:B------:R-:W-:Y:S01]  /*78d0*/  F2FP.F16.E5M2.UNPACK_B R0, R145.H1 ;  /* 0x00000091ff00723e */ /* 0x000fe200030004ff */
[--C-:B------:R-:W-:Y:S02]  /*78e0*/  HADD2.F32 R88, -RZ, R3.reuse.H0_H0 ;  /* 0x20000003ff587230 */ /* 0x100fe40000004100 */
[----:B------:R-:W-:Y:S01]  /*78f0*/  HADD2.F32 R85, -RZ, R3.H1_H1 ;  /* 0x30000003ff557230 */ /* 0x000fe20000004100 */
[----:B------:R-:W-:Y:S01]  /*7900*/  F2FP.F16.E5M2.UNPACK_B R3, R144.H1 ;  /* 0x00000090ff03723e */ /* 0x000fe200030004ff */
[--C-:B------:R-:W-:Y:S02]  /*7910*/  HADD2.F32 R96, -RZ, R0.reuse.H0_H0 ;  /* 0x20000000ff607230 */ /* 0x100fe40000004100 */
[----:B------:R-:W-:Y:S01]  /*7920*/  HADD2.F32 R93, -RZ, R0.H1_H1 ;  /* 0x30000000ff5d7230 */ /* 0x000fe20000004100 */
[-C--:B------:R-:W-:Y:S01]  /*7930*/  F2FP.F16.E5M2.UNPACK_B R0, R146.reuse.H1 ;  /* 0x00000092ff00723e */ /* 0x080fe200030004ff */
[--C-:B------:R-:W-:Y:S02]  /*7940*/  HADD2.F32 R94, -RZ, R4.reuse.H0_H0 ;  /* 0x20000004ff5e7230 */ /* 0x100fe40000004100 */
[----:B------:R-:W-:Y:S01]  /*7950*/  HADD2.F32 R91, -RZ, R4.H1_H1 ;  /* 0x30000004ff5b7230 */ /* 0x000fe20000004100 */
[----:B------:R-:W-:Y:S01]  /*7960*/  F2FP.F16.E5M2.UNPACK_B R4, R147 ;  /* 0x00000093ff04723e */ /* 0x000fe200020004ff */
[--C-:B------:R-:W-:Y:S02]  /*7970*/  HADD2.F32 R92, -RZ, R3.reuse.H0_H0 ;  /* 0x20000003ff5c7230 */ /* 0x100fe40000004100 */
[----:B------:R-:W-:Y:S01]  /*7980*/  HADD2.F32 R89, -RZ, R3.H1_H1 ;  /* 0x30000003ff597230 */ /* 0x000fe20000004100 */
[----:B------:R-:W-:Y:S01]  /*7990*/  F2FP.F16.E5M2.UNPACK_B R3, R146 ;  /* 0x00000092ff03723e */ /* 0x000fe200020004ff */
[--C-:B------:R-:W-:Y:S02]  /*79a0*/  HADD2.F32 R100, -RZ, R0.reuse.H0_H0 ;  /* 0x20000000ff647230 */ /* 0x100fe40000004100 */
[----:B------:R-:W-:Y:S01]  /*79b0*/  HADD2.F32 R97, -RZ, R0.H1_H1 ;  /* 0x30000000ff617230 */ /* 0x000fe20000004100 */
[-C--:B------:R-:W-:Y:S01]  /*79c0*/  F2FP.F16.E5M2.UNPACK_B R0, R148.reuse ;  /* 0x00000094ff00723e */ /* 0x080fe200020004ff */
[--C-:B------:R-:W-:Y:S02]  /*79d0*/  HADD2.F32 R102, -RZ, R4.reuse.H0_H0 ;  /* 0x20000004ff667230 */ /* 0x100fe40000004100 */
[----:B------:R-:W-:Y:S01]  /*79e0*/  HADD2.F32 R99, -RZ, R4.H1_H1 ;  /* 0x30000004ff637230 */ /* 0x000fe20000004100 */
[----:B------:R-:W-:Y:S01]  /*79f0*/  F2FP.F16.E5M2.UNPACK_B R4, R149 ;  /* 0x00000095ff04723e */ /* 0x000fe200020004ff */
[--C-:B------:R-:W-:Y:S02]  /*7a00*/  HADD2.F32 R98, -RZ, R3.reuse.H0_H0 ;  /* 0x20000003ff627230 */ /* 0x100fe40000004100 */
[----:B------:R-:W-:Y:S01]  /*7a10*/  HADD2.F32 R95, -RZ, R3.H1_H1 ;  /* 0x30000003ff5f7230 */ /* 0x000fe20000004100 */
[----:B------:R-:W-:Y:S01]  /*7a20*/  F2FP.F16.E5M2.UNPACK_B R3, R147.H1 ;  /* 0x00000093ff03723e */ /* 0x000fe200030004ff */
[--C-:B------:R-:W-:Y:S02]  /*7a30*/  HADD2.F32 R106, -RZ, R0.reuse.H0_H0 ;  /* 0x20000000ff6a7230 */ /* 0x100fe40000004100 */
[----:B------:R-:W-:Y:S01]  /*7a40*/  HADD2.F32 R103, -RZ, R0.H1_H1 ;  /* 0x30000000ff677230 */ /* 0x000fe20000004100 */
[----:B------:R-:W-:Y:S01]  /*7a50*/  F2FP.F16.E5M2.UNPACK_B R0, R148.H1 ;  /* 0x00000094ff00723e */ /* 0x000fe200030004ff */
[--C-:B------:R-:W-:Y:S02]  /*7a60*/  HADD2.F32 R110, -RZ, R4.reuse.H0_H0 ;  /* 0x20000004ff6e7230 */ /* 0x100fe40000004100 */
[----:B------:R-:W-:Y:S02]  /*7a70*/  HADD2.F32 R107, -RZ, R4.H1_H1 ;  /* 0x30000004ff6b7230 */ /* 0x000fe40000004100 */
[--C-:B------:R-:W-:Y:S01]  /*7a80*/  HADD2.F32 R104, -RZ, R3.reuse.H0_H0 ;  /* 0x20000003ff687230 */ /* 0x100fe20000004100 */
[----:B------:R-:W1:Y:S01]  /*7a90*/  LDTM.x64 R4, tmem[UR4+0x40] ;  /* 0x00004004000479ee */ /* 0x000e620008340000 */
[----:B------:R-:W-:Y:S01]  /*7aa0*/  HADD2.F32 R101, -RZ, R3.H1_H1 ;  /* 0x30000003ff657230 */ /* 0x000fe20000004100 */
[----:B------:R-:W-:Y:S01]  /*7ab0*/  F2FP.F16.E5M2.UNPACK_B R3, R149.H1 ;  /* 0x00000095ff03723e */ /* 0x000fe200030004ff */
        /* <DEDUP_REMOVED lines=14> */
[----:B------:R-:W-:Y:S01]  /*7ba0*/  F2FP.F16.E5M2.UNPACK_B R0, R152.H1 ;  /* 0x00000098ff00723e */ /* 0x000fe200030004ff */
[--C-:B------:R-:W-:Y:S02]  /*7bb0*/  HADD2.F32 R122, -RZ, R3.reuse.H0_H0 ;  /* 0x20000003ff7a7230 */ /* 0x100fe40000004100 */
[C---:B-1----:R-:W-:Y:S01]  /*7bc0*/  FMUL R7, R70.reuse, R7 ;  /* 0x0000000746077220 */ /* 0x042fe20000400000 */
        /* <DEDUP_REMOVED lines=10> */
[C---:B------:R-:W-:Y:S01]  /*7c70*/  FMUL R0, R70.reuse, R4 ;  /* 0x0000000446007220 */ /* 0x040fe20000400000 */
[--C-:B------:R-:W-:Y:S01]  /*7c80*/  HADD2.F32 R130, -RZ, R127.reuse.H0_H0 ;  /* 0x2000007fff827230 */ /* 0x100fe20000004100 */
[----:B------:R-:W-:Y:S01]  /*7c90*/  F2FP.F16.E5M2.UNPACK_B R4, R155 ;  /* 0x0000009bff04723e */ /* 0x000fe200020004ff */
[----:B------:R-:W-:Y:S02]  /*7ca0*/  HADD2.F32 R127, -RZ, R127.H1_H1 ;  /* 0x3000007fff7f7230 */ /* 0x000fe40000004100 */
[C---:B------:R-:W-:Y:S01]  /*7cb0*/  FFMA R0, R73.reuse, R2, R0 ;  /* 0x0000000249007223 */ /* 0x040fe20000000000 */
[C---:B------:R-:W-:Y:S01]  /*7cc0*/  FMUL R2, R70.reuse, R5 ;  /* 0x0000000546027220 */ /* 0x040fe20000400000 */
[--C-:B------:R-:W-:Y:S01]  /*7cd0*/  HADD2.F32 R132, -RZ, R3.reuse.H0_H0 ;  /* 0x20000003ff847230 */ /* 0x100fe20000004100 */
[----:B------:R-:W-:Y:S01]  /*7ce0*/  F2FP.F16.E5M2.UNPACK_B R5, R155.H1 ;  /* 0x0000009bff05723e */ /* 0x000fe200030004ff */
[----:B------:R-:W-:Y:S02]  /*7cf0*/  HADD2.F32 R129, -RZ, R3.H1_H1 ;  /* 0x30000003ff817230 */ /* 0x000fe40000004100 */
[C---:B------:R-:W-:Y:S01]  /*7d00*/  FFMA R2, R73.reuse, R72, R2 ;  /* 0x0000004849027223 */ /* 0x040fe20000000002 */
[--C-:B------:R-:W-:Y:S02]  /*7d10*/  HADD2.F32 R72, -RZ, R4.reuse.H0_H0 ;  /* 0x20000004ff487230 */ /* 0x100fe40000004100 */
[C---:B------:R-:W-:Y:S01]  /*7d20*/  FMUL R3, R70.reuse, R6 ;  /* 0x0000000646037220 */ /* 0x040fe20000400000 */
[----:B------:R-:W-:Y:S02]  /*7d30*/  HADD2.F32 R131, -RZ, R4.H1_H1 ;  /* 0x30000004ff837230 */ /* 0x000fe40000004100 */
[C---:B------:R-:W-:Y:S01]  /*7d40*/  FMUL R4, R70.reuse, R9 ;  /* 0x0000000946047220 */ /* 0x040fe20000400000 */
[--C-:B------:R-:W-:Y:S02]  /*7d50*/  HADD2.F32 R133, -RZ, R5.reuse.H1_H1 ;  /* 0x30000005ff857230 */ /* 0x100fe40000004100 */
[C---:B------:R-:W-:Y:S01]  /*7d60*/  FFMA R3, R73.reuse, R74, R3 ;  /* 0x0000004a49037223 */ /* 0x040fe20000000003 */
[----:B------:R-:W-:Y:S01]  /*7d70*/  FFMA R7, R73, R76, R7 ;  /* 0x0000004c49077223 */ /* 0x000fe20000000007 */
[----:B------:R-:W-:Y:S02]  /*7d80*/  HADD2.F32 R74, -RZ, R5.H0_H0 ;  /* 0x20000005ff4a7230 */ /* 0x000fe40000004100 */
[C---:B------:R-:W-:Y:S01]  /*7d90*/  FMUL R5, R70.reuse, R10 ;  /* 0x0000000a46057220 */ /* 0x040fe20000400000 */
[C---:B------:R-:W-:Y:S01]  /*7da0*/  FMUL R6, R70.reuse, R11 ;  /* 0x0000000b46067220 */ /* 0x040fe20000400000 */
[C---:B------:R-:W-:Y:S01]  /*7db0*/  FMUL R11, R70.reuse, R16 ;  /* 0x00000010460b7220 */ /* 0x040fe20000400000 */
[----:B------:R-:W-:Y:S01]  /*7dc0*/  F2FP.SATFINITE.E5M2.F32.PACK_AB_MERGE_C R135, R7, R3, RZ ;  /* 0x000000030787723e */ /* 0x000fe200048060ff */
[C---:B------:R-:W-:Y:S01]  /*7dd0*/  FMUL R3, R70.reuse, R8 ;  /* 0x0000000846037220 */ /* 0x040fe20000400000 */
[C---:B------:R-:W-:Y:S01]  /*7de0*/  FMUL R7, R70.reuse, R12 ;  /* 0x0000000c46077220 */ /* 0x040fe20000400000 */
[C---:B------:R-:W-:Y:S01]  /*7df0*/  FMUL R8, R70.reuse, R13 ;  /* 0x0000000d46087220 */ /* 0x040fe20000400000 */
[C---:B------:R-:W-:Y:S01]  /*7e00*/  FMUL R12, R70.reuse, R17 ;  /* 0x00000011460c7220 */ /* 0x040fe20000400000 */
[C---:B------:R-:W-:Y:S01]  /*7e10*/  FFMA R3, R73.reuse, R78, R3 ;  /* 0x0000004e49037223 */ /* 0x040fe20000000003 */
[C---:B------:R-:W-:Y:S01]  /*7e20*/  FFMA R4, R73.reuse, R75, R4 ;  /* 0x0000004b49047223 */ /* 0x040fe20000000004 */
[C---:B------:R-:W-:Y:S01]  /*7e30*/  FFMA R5, R73.reuse, R80, R5 ;  /* 0x0000005049057223 */ /* 0x040fe20000000005 */
[C---:B------:R-:W-:Y:S01]  /*7e40*/  FFMA R6, R73.reuse, R77, R6 ;  /* 0x0000004d49067223 */ /* 0x040fe20000000006 */
[C---:B------:R-:W-:Y:S01]  /*7e50*/  FFMA R7, R73.reuse, R82, R7 ;  /* 0x0000005249077223 */ /* 0x040fe20000000007 */
[C---:B------:R-:W-:Y:S01]  /*7e60*/  FFMA R8, R73.reuse, R79, R8 ;  /* 0x0000004f49087223 */ /* 0x040fe20000000008 */
[C---:B------:R-:W-:Y:S01]  /*7e70*/  FMUL R16, R70.reuse, R21 ;  /* 0x0000001546107220 */ /* 0x040fe20000400000 */
[----:B------:R-:W-:Y:S01]  /*7e80*/  FMUL R9, R70, R14 ;  /* 0x0000000e46097220 */ /* 0x000fe20000400000 */
[----:B------:R-:W-:Y:S01]  /*7e90*/  F2FP.SATFINITE.E5M2.F32.PACK_AB_MERGE_C R5, R6, R5, RZ ;  /* 0x000000050605723e */ /* 0x000fe200048060ff */
[C---:B------:R-:W-:Y:S01]  /*7ea0*/  FMUL R10, R70.reuse, R15 ;  /* 0x0000000f460a7220 */ /* 0x040fe20000400000 */
[C---:B------:R-:W-:Y:S01]  /*7eb0*/  FMUL R15, R70.reuse, R20 ;  /* 0x00000014460f7220 */ /* 0x040fe20000400000 */
[C---:B------:R-:W-:Y:S01]  /*7ec0*/  FFMA R9, R73.reuse, R84, R9 ;  /* 0x0000005449097223 */ /* 0x040fe20000000009 */
[C---:B------:R-:W-:Y:S01]  /*7ed0*/  FMUL R20, R70.reuse, R25 ;  /* 0x0000001946147220 */ /* 0x040fe20000400000 */
[C---:B------:R-:W-:Y:S01]  /*7ee0*/  FFMA R10, R73.reuse, R81, R10 ;  /* 0x00000051490a7223 */ /* 0x040fe2000000000a */
[C---:B------:R-:W-:Y:S01]  /*7ef0*/  FFMA R11, R73.reuse, R86, R11 ;  /* 0x00000056490b7223 */ /* 0x040fe2000000000b */
[C---:B------:R-:W-:Y:S01]  /*7f00*/  FFMA R12, R73.reuse, R83, R12 ;  /* 0x00000053490c7223 */ /* 0x040fe2000000000c */
[C---:B------:R-:W-:Y:S01]  /*7f10*/  FMUL R13, R70.reuse, R18 ;  /* 0x00000012460d7220 */ /* 0x040fe20000400000 */
[----:B------:R-:W-:Y:S01]  /*7f20*/  FMUL R14, R70, R19 ;  /* 0x00000013460e7220 */ /* 0x000fe20000400000 */
[----:B------:R-:W-:Y:S01]  /*7f30*/  F2FP.SATFINITE.E5M2.F32.PACK_AB_MERGE_C R9, R10, R9, RZ ;  /* 0x000000090a09723e */ /* 0x000fe200048060ff */
[C---:B------:R-:W-:Y:S01]  /*7f40*/  FMUL R19, R70.reuse, R24 ;  /* 0x0000001846137220 */ /* 0x040fe20000400000 */
        /* <DEDUP_REMOVED lines=17> */
[----:B------:R-:W-:Y:S01]  /*8060*/  FMUL R27, R70, R32 ;  /* 0x00000020461b7220 */ /* 0x000fe20000400000 */
[C---:B------:R-:W-:Y:S01]  /*8070*/  FFMA R21, R73.reuse, R96, R21 ;  /* 0x0000006049157223 */ /* 0x040fe20000000015 */
[C---:B------:R-:W-:Y:S01]  /*8080*/  FFMA R22, R73.reuse, R93, R22 ;  /* 0x0000005d49167223 */ /* 0x040fe20000000016 */
[----:B------:R-:W-:Y:S01]  /*8090*/  F2FP.SATFINITE.E5M2.F32.PACK_AB_MERGE_C R16, R16, R15, R17 ;  /* 0x0000000f1010723e */ /* 0x000fe20004806011 */
[C---:B------:R-:W-:Y:S01]  /*80a0*/  FFMA R23, R73.reuse, R98, R23 ;  /* 0x0000006249177223 */ /* 0x040fe20000000017 */
[C---:B------:R-:W-:Y:S01]  /*80b0*/  FFMA R24, R73.reuse, R95, R24 ;  /* 0x0000005f49187223 */ /* 0x040fe20000000018 */
[----:B------:R-:W-:Y:S01]  /*80c0*/  FMUL R32, R70, R37 ;  /* 0x0000002546207220 */ /* 0x000fe20000400000 */
[----:B------:R-:W-:Y:S01]  /*80d0*/  F2FP.SATFINITE.E5M2.F32.PACK_AB_MERGE_C R21, R22, R21, RZ ;  /* 0x000000151615723e */ /* 0x000fe200048060ff */
[C---:B------:R-:W-:Y:S01]  /*80e0*/  FMUL R25, R70.reuse, R30 ;  /* 0x0000001e46197220 */ /* 0x040fe20000400000 */
[C---:B------:R-:W-:Y:S01]  /*80f0*/  FMUL R26, R70.reuse, R31 ;  /* 0x0000001f461a7220 */ /* 0x040fe20000400000 */
[----:B------:R-:W-:Y:S01]  /*8100*/  FMUL R31, R70, R36 ;  /* 0x00000024461f7220 */ /* 0x000fe20000400000 */
[----:B------:R-:W-:Y:S01]  /*8110*/  F2FP.SATFINITE.E5M2.F32.PACK_AB_MERGE_C R17, R20, R19, R21 ;  /* 0x000000131411723e */ /* 0x000fe20004806015 */
        /* <DEDUP_REMOVED lines=8> */
[----:B------:R-:W-:Y:S01]  /*81a0*/  FMUL R35, R70, R40 ;  /* 0x0000002846237220 */ /* 0x000fe20000400000 */
[C---:B------:R-:W-:Y:S01]  /*81b0*/  FFMA R29, R73.reuse, R104, R29 ;  /* 0x00000068491d7223 */ /* 0x040fe2000000001d */
[----:B------:R-:W-:Y:S01]  /*81c0*/  F2FP.SATFINITE.E5M2.F32.PACK_AB_MERGE_C R18, R24, R23, R18 ;  /* 0x000000171812723e */ /* 0x000fe20004806012 */
        /* <DEDUP_REMOVED lines=22> */
[C---:B------:R-:W-:Y:S01]  /*8330*/  FMUL R41, R70.reuse, R46 ;  /* 0x0000002e46297220 */ /* 0x040fe20000400000 */
[C---:B------:R-:W-:Y:S01]  /*8340*/  FMUL R42, R70.reuse, R47 ;  /* 0x0000002f462a7220 */ /* 0x040fe20000400000 */
        /* <DEDUP_REMOVED lines=8> */
[C---:B------:R-:W-:Y:S01]  /*83d0*/  FMUL R47, R70.reuse, R52 ;  /* 0x00000034462f7220 */ /* 0x040fe20000400000 */
        /* <DEDUP_REMOVED lines=10> */
[C---:B------:R-:W-:Y:S01]  /*8480*/  FFMA R45, R73.reuse, R120, R45 ;  /* 0x00000078492d7223 */ /* 0x040fe2000000002d */
[C---:B------:R-:W-:Y:S01]  /*8490*/  FMUL R59, R70.reuse, R64 ;  /* 0x00000040463b7220 */ /* 0x040fe20000400000 */
[C---:B------:R-:W-:Y:S01]  /*84a0*/  FMUL R60, R70.reuse, R65 ;  /* 0x00000041463c7220 */ /* 0x040fe20000400000 */
[C---:B------:R-:W-:Y:S01]  /*84b0*/  FMUL R61, R70.reuse, R66 ;  /* 0x00000042463d7220 */ /* 0x040fe20000400000 */
[----:B------:R-:W-:Y:S01]  /*84c0*/  FMUL R62, R70, R67 ;  /* 0x00000043463e7220 */ /* 0x000fe20000400000 */
[C---:B------:R-:W-:Y:S01]  /*84d0*/  FFMA R46, R73.reuse, R117, R46 ;  /* 0x00000075492e7223 */ /* 0x040fe2000000002e */
[----:B------:R-:W-:Y:S01]  /*84e0*/  F2FP.SATFINITE.E5M2.F32.PACK_AB_MERGE_C R64, R2, R0, R135 ;  /* 0x000000000240723e */ /* 0x000fe20004806087 */
[C---:B------:R-:W-:Y:S01]  /*84f0*/  FFMA R47, R73.reuse, R122, R47 ;  /* 0x0000007a492f7223 */ /* 0x040fe2000000002f */
[----:B------:R-:W-:Y:S01]  /*8500*/  F2FP.SATFINITE.E5M2.F32.PACK_AB_MERGE_C R65, R4, R3, R5 ;  /* 0x000000030441723e */ /* 0x000fe20004806005 */
[C---:B------:R-:W-:Y:S01]  /*8510*/  FFMA R48, R73.reuse, R119, R48 ;  /* 0x0000007749307223 */ /* 0x040fe20000000030 */
[----:B------:R-:W-:Y:S01]  /*8520*/  F2FP.SATFINITE.E5M2.F32.PACK_AB_MERGE_C R66, R8, R7, R9 ;  /* 0x000000070842723e */ /* 0x000fe20004806009 */
[C---:B------:R-:W-:Y:S01]  /*8530*/  FFMA R49, R73.reuse, R124, R49 ;  /* 0x0000007c49317223 */ /* 0x040fe20000000031 */
[----:B------:R-:W-:Y:S01]  /*8540*/  F2FP.SATFINITE.E5M2.F32.PACK_AB_MERGE_C R67, R12, R11, R13 ;  /* 0x0000000b0c43723e */ /* 0x000fe2000480600d */
[----:B------:R-:W-:Y:S01]  /*8550*/  FMUL R53, R70, R58 ;  /* 0x0000003a46357220 */ /* 0x000fe20000400000 */
[C---:B------:R-:W-:Y:S01]  /*8560*/  FFMA R50, R73.reuse, R121, R50 ;  /* 0x0000007949327223 */ /* 0x040fe20000000032 */
[C---:B------:R-:W-:Y:S01]  /*8570*/  FFMA R51, R73.reuse, R126, R51 ;  /* 0x0000007e49337223 */ /* 0x040fe20000000033 */
[C---:B------:R-:W-:Y:S01]  /*8580*/  FFMA R52, R73.reuse, R123, R52 ;  /* 0x0000007b49347223 */ /* 0x040fe20000000034 */
[----:B------:R1:W-:Y:S01]  /*8590*/  STS.128 [R137+UR44+0xa200], R64 ;  /* 0x00a2004089007988 */ /* 0x0003e20008000c2c */
[C---:B------:R-:W-:Y:S01]  /*85a0*/  FFMA R53, R73.reuse, R128, R53 ;  /* 0x0000008049357223 */ /* 0x040fe20000000035 */
[----:B------:R-:W-:Y:S01]  /*85b0*/  F2FP.SATFINITE.E5M2.F32.PACK_AB_MERGE_C R37, R38, R37, RZ ;  /* 0x000000252625723e */ /* 0x000fe200048060ff */
[C---:B------:R-:W-:Y:S01]  /*85c0*/  FFMA R54, R73.reuse, R125, R54 ;  /* 0x0000007d49367223 */ /* 0x040fe20000000036 */
[----:B------:R-:W-:Y:S01]  /*85d0*/  FMUL R58, R70, R63 ;  /* 0x0000003f463a7220 */ /* 0x000fe20000400000 */
[C---:B------:R-:W-:Y:S01]  /*85e0*/  FFMA R55, R73.reuse, R130, R55 ;  /* 0x0000008249377223 */ /* 0x040fe20000000037 */
[C---:B------:R-:W-:Y:S01]  /*85f0*/  FFMA R56, R73.reuse, R127, R56 ;  /* 0x0000007f49387223 */ /* 0x040fe20000000038 */
[C---:B------:R-:W-:Y:S01]  /*8600*/  FFMA R57, R73.reuse, R132, R57 ;  /* 0x0000008449397223 */ /* 0x040fe20000000039 */
[----:B------:R1:W-:Y:S01]  /*8610*/  STS.128 [R176+0xa010], R16 ;  /* 0x00a01010b0007388 */ /* 0x0003e20000000c00 */
[----:B------:R-:W-:Y:S01]  /*8620*/  F2FP.SATFINITE.E5M2.F32.PACK_AB_MERGE_C R33, R36, R35, R37 ;  /* 0x000000232421723e */ /* 0x000fe20004806025 */
[C---:B------:R-:W-:Y:S01]  /*8630*/  FFMA R58, R73.reuse, R129, R58 ;  /* 0x00000081493a7223 */ /* 0x040fe2000000003a */
[----:B------:R-:W-:Y:S01]  /*8640*/  F2FP.SATFINITE.E5M2.F32.PACK_AB_MERGE_C R34, R42, R41, RZ ;  /* 0x000000292a22723e */ /* 0x000fe200048060ff */
[C---:B------:R-:W-:Y:S01]  /*8650*/  FFMA R59, R73.reuse, R72, R59 ;  /* 0x00000048493b7223 */ /* 0x040fe2000000003b */
[----:B------:R-:W-:Y:S01]  /*8660*/  F2FP.SATFINITE.E5M2.F32.PACK_AB_MERGE_C R35, R46, R45, RZ ;  /* 0x0000002d2e23723e */ /* 0x000fe200048060ff */
        /* <DEDUP_REMOVED lines=25> */
[----:B------:R-:W-:Y:S02]  /*8800*/  UIADD3 UR4, UP0, UPT, UR62, 0x680, URZ ;  /* 0x000006803e047890 */ /* 0x000fe4000ff1e0ff */
[----:B------:R-:W-:Y:S02]  /*8810*/  UIADD3 UR9, UPT, UPT, UR49, 0x40, URZ ;  /* 0x0000004031097890 */ /* 0x000fe4000fffe0ff */
[----:B------:R-:W-:Y:S02]  /*8820*/  UIADD3 UR8, UPT, UPT, UR44, 0xa200, URZ ;  /* 0x0000a2002c087890 */ /* 0x000fe4000fffe0ff */
[----:B------:R-:W-:Y:S01]  /*8830*/  UIADD3.X UR5, UPT, UPT, URZ, UR63, URZ, UP0, !UPT ;  /* 0x0000003fff057290 */ /* 0x000fe200087fe4ff */
[----:B------:R-:W-:Y:S01]  /*8840*/  UMOV UR10, UR50 ;  /* 0x00000032000a7c82 */ /* 0x000fe20008000000 */
[----:B------:R-:W-:Y:S07]  /*8850*/  UMOV UR11, UR36 ;  /* 0x00000024000b7c82 */ /* 0x000fee0008000000 */
[----:B------:R2:W-:Y:S01]  /*8860*/  UTMASTG.3D [UR8], [UR4] ;  /* 0x00000008040073b5 */ /* 0x0005e20008010000 */
[----:B------:R0:W-:Y:S01]  /*8870*/  UTMACMDFLUSH ;  /* 0x00000000000079b7 */ /* 0x0001e20000000000 */
[----:B--2---:R-:W-:Y:S04]  /*8880*/  DEPBAR.LE SB0, 0x1 ;  /* 0x000080400000791a */ /* 0x004fe80000000000 */
.L_x_113:
[----:B------:R-:W-:Y:S05]  /*8890*/  BSYNC.RECONVERGENT B0 ;  /* 0x0000000000007941 */ /* 0x000fea0003800200 */
.L_x_112:
        /* <DEDUP_REMOVED lines=17> */
.L_x_117:
[----:B------:R-:W-:Y:S05]  /*89b0*/  BSYNC B0 ;  /* 0x0000000000007941 */ /* 0x000fea0003800000 */
.L_x_116:
        /* <DEDUP_REMOVED lines=15> */
[----:B------:R-:W-:Y:S02]  /*8ab0*/  SEL R0, RZ, 0x1, P0 ;  /* 0x00000001ff007807 */ /* 0x000fe40000000000 */
[----:B------:R-:W-:Y:S02]  /*8ac0*/  SEL R166, R166, RZ, P0 ;  /* 0x000000ffa6a67207 */ /* 0x000fe40000000000 */
[----:B------:R-:W-:Y:S01]  /*8ad0*/  LOP3.LUT R165, R165, R0, RZ, 0x3c, !PT ;  /* 0x00000000a5a57212 */ /* 0x000fe200078e3cff */
[----:B-----5:R2:W-:Y:S06]  /*8ae0*/  SYNCS.ARRIVE.TRANS64.RED.A1T0 RZ, [R2+URZ], RZ ;  /* 0x000000ff02ff79a7 */ /* 0x0205ec00081004ff */
.L_x_115:
[----:B------:R-:W-:Y:S05]  /*8af0*/  BSYNC B1 ;  /* 0x0000000000017941 */ /* 0x000fea0003800000 */
.L_x_114:
[----:B------:R-:W-:Y:S01]  /*8b00*/  VIADD R0, R71, 0x80 ;  /* 0x0000008047007836 */ /* 0x000fe20000000000 */
[----:B------:R-:W-:Y:S04]  /*8b10*/  BSSY.RECONVERGENT B6, `(.L_x_119) ;  /* 0x0000015000067945 */ /* 0x000fe80003800200 */
[----:B------:R-:W-:Y:S04]  /*8b20*/  SHF.R.U32.HI R0, RZ, 0x15, R0 ;  /* 0x00000015ff007819 */ /* 0x000fe80000011600 */
[----:B------:R-:W-:Y:S11]  /*8b30*/  LOP3.LUT P0, RZ, R0, 0x3, R159, 0x48, !PT ;  /* 0x0000000300ff7812 */ /* 0x000ff6000780489f */
[----:B------:R-:W-:Y:S02]  /*8b40*/  @!UPT UIADD3 URZ, UPT, UPT, URZ, URZ, URZ ;  /* 0x000000fffffff290 */ /* 0x000fe4000fffe0ff */
[----:B------:R-:W-:Y:S05]  /*8b50*/  @!P0 BRA `(.L_x_120) ;  /* 0x0000000000408947 */ /* 0x000fea0003800000 */
[----:B------:R-:W5:Y:S01]  /*8b60*/  LDCU.64 UR8, c[0x4][0x78] ;  /* 0x01000f00ff0877ac */ /* 0x000f620008000a00 */
[----:B--2---:R-:W-:Y:S01]  /*8b70*/  MOV R3, 0x0 ;  /* 0x0000000000037802 */ /* 0x004fe20000000f00 */
[----:B------:R-:W-:Y:S02]  /*8b80*/  HFMA2 R12, -RZ, RZ, 0, 5.9604644775390625e-08 ;  /* 0x00000001ff0c7431 */ /* 0x000fe400000001ff */
[----:B------:R-:W-:Y:S02]  /*8b90*/  IMAD.MOV.U32 R8, RZ, RZ, 0x192 ;  /* 0x00000192ff087424 */ /* 0x000fe400078e00ff */
[----:B------:R-:W-:Y:S01]  /*8ba0*/  IMAD.MOV.U32 R13, RZ, RZ, RZ ;  /* 0x000000ffff0d7224 */ /* 0x000fe200078e00ff */
[----:B------:R-:W2:Y:S01]  /*8bb0*/  LDCU.64 UR6, c[0x4][0x80] ;  /* 0x01001000ff0677ac */ /* 0x000ea20008000a00 */
[----:B------:R-:W1:Y:S01]  /*8bc0*/  LDC.64 R2, c[0x4][R3] ;  /* 0x0100000003027b82 */ /* 0x000e620000000a00 */
[----:B------:R-:W3:Y:S01]  /*8bd0*/  LDCU.64 UR4, c[0x4][0x18] ;  /* 0x01000300ff0477ac */ /* 0x000ee20008000a00 */
[----:B-----5:R-:W-:Y:S01]  /*8be0*/  MOV R5, UR9 ;  /* 0x0000000900057c02 */ /* 0x020fe20008000f00 */
[----:B------:R-:W-:Y:S01]  /*8bf0*/  IMAD.U32 R4, RZ, RZ, UR8 ;  /* 0x00000008ff047e24 */ /* 0x000fe2000f8e00ff */
[----:B--2---:R-:W-:Y:S01]  /*8c00*/  MOV R7, UR7 ;  /* 0x0000000700077c02 */ /* 0x004fe20008000f00 */
[----:B------:R-:W-:Y:S01]  /*8c10*/  IMAD.U32 R6, RZ, RZ, UR6 ;  /* 0x00000006ff067e24 */ /* 0x000fe2000f8e00ff */
[----:B---3--:R-:W-:Y:S01]  /*8c20*/  MOV R11, UR5 ;  /* 0x00000005000b7c02 */ /* 0x008fe20008000f00 */
[----:B------:R-:W-:Y:S02]  /*8c30*/  IMAD.U32 R10, RZ, RZ, UR4 ;  /* 0x00000004ff0a7e24 */ /* 0x000fe4000f8e00ff */
[----:B------:R-:W-:Y:S07]  /*8c40*/  LEPC R20, `(.L_x_120) ;  /* 0x000000001014794e */ /* 0x000fee0000000000 */
[----:B-1--4-:R-:W-:Y:S05]  /*8c50*/  CALL.ABS.NOINC R2 ;  /* 0x0000000002007343 */ /* 0x012fea0003c00000 */
.L_x_120:
[----:B------:R-:W-:Y:S05]  /*8c60*/  BSYNC.RECONVERGENT B6 ;  /* 0x0000000000067941 */ /* 0x000fea0003800200 */
.L_x_119:
[----:B--23--:R-:W-:Y:S01]  /*8c70*/  F2FP.F16.E5M2.UNPACK_B R4, R141 ;  /* 0x0000008dff04723e */ /* 0x00cfe200020004ff */
        /* <DEDUP_REMOVED lines=13> */
[----:B----4-:R-:W-:Y:S01]  /*8d50*/  F2FP.F16.E5M2.UNPACK_B R117, R151.H1 ;  /* 0x00000097ff75723e */ /* 0x010fe200030004ff */
        /* <DEDUP_REMOVED lines=261> */
[----:B------:R-:W-:Y:S02]  /*9db0*/  UIADD3 UR4, UPT, UPT, UR44, 0x8200, URZ ;  /* 0x000082002c047890 */ /* 0x000fe4000fffe0ff */
[----:B------:R-:W-:Y:S01]  /*9dc0*/  UIADD3 UR9, UPT, UPT, UR49, 0x80, URZ ;  /* 0x0000008031097890 */ /* 0x000fe2000fffe0ff */
[----:B------:R-:W-:Y:S01]  /*9dd0*/  UMOV UR10, UR50 ;  /* 0x00000032000a7c82 */ /* 0x000fe20008000000 */
[----:B------:R-:W-:Y:S02]  /*9de0*/  UMOV UR11, UR36 ;  /* 0x00000024000b7c82 */ /* 0x000fe40008000000 */
        /* <DEDUP_REMOVED lines=8> */
.L_x_122:
[----:B------:R-:W-:Y:S05]  /*9e70*/  BSYNC.RECONVERGENT B0 ;  /* 0x0000000000007941 */ /* 0x000fea0003800200 */
.L_x_121:
        /* <DEDUP_REMOVED lines=17> */
.L_x_126:
[----:B------:R-:W-:Y:S05]  /*9f90*/  BSYNC B0 ;  /* 0x0000000000007941 */ /* 0x000fea0003800000 */
.L_x_125:
        /* <DEDUP_REMOVED lines=19> */
.L_x_124:
[----:B------:R-:W-:Y:S05]  /*a0d0*/  BSYNC B1 ;  /* 0x0000000000017941 */ /* 0x000fea0003800000 */
.L_x_123:
[----:B------:R-:W-:Y:S05]  /*a0e0*/  VIADD R0, R71, 0xc0 ;  /* 0x000000c047007836 */ /* 0x000fea0000000000 */
        /* <DEDUP_REMOVED lines=20> */
.L_x_128:
[----:B------:R-:W-:Y:S01]  /*a230*/  ISETP.NE.AND P0, PT, R174, RZ, PT ;  /* 0x000000ffae00720c */ /* 0x000fe20003f05270 */
[----:B------:R-:W-:Y:S05]  /*a240*/  WARPSYNC.ALL ;  /* 0x0000000000007948 */ /* 0x000fea0003800000 */
[----:B------:R-:W-:Y:S01]  /*a250*/  R2UR UR4, R71 ;  /* 0x00000000470472ca */ /* 0x000fe200000e0000 */
[----:B------:R-:W5:Y:S01]  /*a260*/  S2UR UR6, SR_CgaCtaId ;  /* 0x00000000000679c3 */ /* 0x000f620000008800 */
[----:B---3--:R-:W-:Y:S01]  /*a270*/  F2FP.F16.E5M2.UNPACK_B R11, R141 ;  /* 0x0000008dff0b723e */ /* 0x008fe200020004ff */
[----:B------:R-:W-:Y:S01]  /*a280*/  BSSY.RECONVERGENT B0, `(.L_x_129) ;  /* 0x000011c000007945 */ /* 0x000fe20003800200 */
[----:B------:R-:W-:Y:S02]  /*a290*/  F2FP.F16.E5M2.UNPACK_B R10, R142 ;  /* 0x0000008eff0a723e */ /* 0x000fe400020004ff */
[----:B------:R-:W-:Y:S01]  /*a2a0*/  F2FP.F16.E5M2.UNPACK_B R9, R143 ;  /* 0x0000008fff09723e */ /* 0x000fe200020004ff */
[--C-:B------:R-:W-:Y:S01]  /*a2b0*/  HADD2.F32 R74, -RZ, R11.reuse.H0_H0 ;  /* 0x2000000bff4a7230 */ /* 0x100fe20000004100 */
[----:B----4-:R-:W-:Y:S01]  /*a2c0*/  F2FP.F16.E5M2.UNPACK_B R8, R144 ;  /* 0x00000090ff08723e */ /* 0x010fe200020004ff */
[----:B------:R-:W-:Y:S01]  /*a2d0*/  HADD2.F32 R76, -RZ, R11.H1_H1 ;  /* 0x3000000bff4c7230 */ /* 0x000fe20000004100 */
[----:B------:R-:W-:Y:S01]  /*a2e0*/  F2FP.F16.E5M2.UNPACK_B R7, R145 ;  /* 0x00000091ff07723e */ /* 0x000fe200020004ff */
[--C-:B------:R-:W-:Y:S01]  /*a2f0*/  HADD2.F32 R77, -RZ, R10.reuse.H0_H0 ;  /* 0x2000000aff4d7230 */ /* 0x100fe20000004100 */
[----:B------:R-:W-:Y:S01]  /*a300*/  F2FP.F16.E5M2.UNPACK_B R6, R146 ;  /* 0x00000092ff06723e */ /* 0x000fe200020004ff */
[----:B------:R-:W-:Y:S01]  /*a310*/  HADD2.F32 R80, -RZ, R10.H1_H1 ;  /* 0x3000000aff507230 */ /* 0x000fe20000004100 */
[----:B------:R-:W-:Y:S01]  /*a320*/  F2FP.F16.E5M2.UNPACK_B R5, R147 ;  /* 0x00000093ff05723e */ /* 0x000fe200020004ff */
[--C-:B------:R-:W-:Y:S01]  /*a330*/  HADD2.F32 R81, -RZ, R9.reuse.H0_H0 ;  /* 0x20000009ff517230 */ /* 0x100fe20000004100 */
[----:B-1----:R-:W-:Y:S01]  /*a340*/  F2FP.F16.E5M2.UNPACK_B R4, R148 ;  /* 0x00000094ff04723e */ /* 0x002fe200020004ff */
[----:B------:R-:W-:Y:S01]  /*a350*/  HADD2.F32 R84, -RZ, R9.H1_H1 ;  /* 0x30000009ff547230 */ /* 0x000fe20000004100 */
[-C--:B--2---:R-:W-:Y:S01]  /*a360*/  F2FP.F16.E5M2.UNPACK_B R2, R140.reuse ;  /* 0x0000008cff02723e */ /* 0x084fe200020004ff */
[--C-:B------:R-:W-:Y:S01]  /*a370*/  HADD2.F32 R85, -RZ, R8.reuse.H0_H0 ;  /* 0x20000008ff557230 */ /* 0x100fe20000004100 */
[----:B------:R-:W-:Y:S01]  /*a380*/  F2FP.F16.E5M2.UNPACK_B R140, R140.H1 ;  /* 0x0000008cff8c723e */ /* 0x000fe200030004ff */
[----:B------:R-:W-:Y:S01]  /*a390*/  HADD2.F32 R87, -RZ, R8.H1_H1 ;  /* 0x30000008ff577230 */ /* 0x000fe20000004100 */
[----:B------:R-:W-:Y:S01]  /*a3a0*/  F2FP.F16.E5M2.UNPACK_B R141, R141.H1 ;  /* 0x0000008dff8d723e */ /* 0x000fe200030004ff */
[--C-:B------:R-:W-:Y:S01]  /*a3b0*/  HADD2.F32 R90, -RZ, R7.reuse.H0_H0 ;  /* 0x20000007ff5a7230 */ /* 0x100fe20000004100 */
[----:B------:R-:W-:Y:S01]  /*a3c0*/  F2FP.F16.E5M2.UNPACK_B R142, R142.H1 ;  /* 0x0000008eff8e723e */ /* 0x000fe200030004ff */
[----:B------:R-:W-:Y:S01]  /*a3d0*/  HADD2.F32 R91, -RZ, R7.H1_H1 ;  /* 0x30000007ff5b7230 */ /* 0x000fe20000004100 */
[----:B------:R-:W-:Y:S01]  /*a3e0*/  F2FP.F16.E5M2.UNPACK_B R143, R143.H1 ;  /* 0x0000008fff8f723e */ /* 0x000fe200030004ff */
[--C-:B------:R-:W-:Y:S01]  /*a3f0*/  HADD2.F32 R94, -RZ, R6.reuse.H0_H0 ;  /* 0x20000006ff5e7230 */ /* 0x100fe20000004100 */
[----:B------:R-:W-:Y:S01]  /*a400*/  R2UR UR5, R177 ;  /* 0x00000000b10572ca */ /* 0x000fe200000e0000 */
[----:B------:R-:W-:Y:S01]  /*a410*/  HADD2.F32 R95, -RZ, R6.H1_H1 ;  /* 0x30000006ff5f7230 */ /* 0x000fe20000004100 */
[----:B------:R-:W-:Y:S01]  /*a420*/  F2FP.F16.E5M2.UNPACK_B R107, R149 ;  /* 0x00000095ff6b723e */ /* 0x000fe200020004ff */
[--C-:B------:R-:W-:Y:S01]  /*a430*/  HADD2.F32 R98, -RZ, R5.reuse.H0_H0 ;  /* 0x20000005ff627230 */ /* 0x100fe20000004100 */
[----:B------:R-:W-:Y:S01]  /*a440*/  F2FP.F16.E5M2.UNPACK_B R111, R150 ;  /* 0x00000096ff6f723e */ /* 0x000fe200020004ff */
[----:B------:R-:W-:Y:S01]  /*a450*/  HADD2.F32 R99, -RZ, R5.H1_H1 ;  /* 0x30000005ff637230 */ /* 0x000fe20000004100 */
[----:B------:R-:W-:Y:S01]  /*a460*/  F2FP.F16.E5M2.UNPACK_B R115, R151 ;  /* 0x00000097ff73723e */ /* 0x000fe200020004ff */
[--C-:B------:R-:W-:Y:S01]  /*a470*/  HADD2.F32 R102, -RZ, R4.reuse.H0_H0 ;  /* 0x20000004ff667230 */ /* 0x100fe20000004100 */
[----:B------:R-:W-:Y:S01]  /*a480*/  F2FP.F16.E5M2.UNPACK_B R119, R152 ;  /* 0x00000098ff77723e */ /* 0x000fe200020004ff */
[----:B------:R-:W-:Y:S01]  /*a490*/  HADD2.F32 R103, -RZ, R4.H1_H1 ;  /* 0x30000004ff677230 */ /* 0x000fe20000004100 */
[----:B------:R-:W-:Y:S01]  /*a4a0*/  F2FP.F16.E5M2.UNPACK_B R123, R153 ;  /* 0x00000099ff7b723e */ /* 0x000fe200020004ff */
[----:B------:R-:W1:Y:S01]  /*a4b0*/  LDTM.x64 R4, tmem[UR4+0xc0] ;  /* 0x0000c004000479ee */ /* 0x000e620008340000 */
[--C-:B------:R-:W-:Y:S01]  /*a4c0*/  HADD2.F32 R0, -RZ, R2.reuse.H0_H0 ;  /* 0x20000002ff007230 */ /* 0x100fe20000004100 */
[----:B------:R-:W-:Y:S01]  /*a4d0*/  NOP ;  /* 0x0000000000007918 */ /* 0x000fe20000000000 */
[----:B------:R-:W-:Y:S01]  /*a4e0*/  UIADD3 UR4, UPT, UPT, UR5, 0xb0, URZ ;  /* 0x000000b005047890 */ /* 0x000fe2000fffe0ff */
[----:B------:R-:W-:Y:S01]  /*a4f0*/  HADD2.F32 R2, -RZ, R2.H1_H1 ;  /* 0x30000002ff027230 */ /* 0x000fe20000004100 */
[----:B------:R-:W-:Y:S01]  /*a500*/  F2FP.F16.E5M2.UNPACK_B R127, R154 ;  /* 0x0000009aff7f723e */ /* 0x000fe200020004ff */
[----:B------:R-:W-:Y:S01]  /*a510*/  HADD2.F32 R78, -RZ, R141.H1_H1 ;  /* 0x3000008dff4e7230 */ /* 0x000fe20000004100 */
[----:B------:R-:W-:Y:S01]  /*a520*/  F2FP.F16.E5M2.UNPACK_B R130, R155 ;  /* 0x0000009bff82723e */ /* 0x000fe200020004ff */
        /* <DEDUP_REMOVED lines=16> */
[----:B-----5:R-:W-:Y:S01]  /*a630*/  UPRMT UR4, UR6, 0x654, UR4 ;  /* 0x0000065406047896 */ /* 0x020fe20008000004 */
[C---:B-1----:R-:W-:Y:S01]  /*a640*/  FMUL R4, R70.reuse, R4 ;  /* 0x0000000446047220 */ /* 0x042fe20000400000 */
[C---:B------:R-:W-:Y:S01]  /*a650*/  FMUL R5, R70.reuse, R5 ;  /* 0x0000000546057220 */ /* 0x040fe20000400000 */
[--C-:B------:R-:W-:Y:S02]  /*a660*/  HADD2.F32 R3, -RZ, R140.reuse.H0_H0 ;  /* 0x2000008cff037230 */ /* 0x100fe40000004100 */
[C---:B------:R-:W-:Y:S01]  /*a670*/  FMUL R8, R70.reuse, R8 ;  /* 0x0000000846087220 */ /* 0x040fe20000400000 */
[C---:B------:R-:W-:Y:S01]  /*a680*/  FFMA R4, R73.reuse, R0, R4 ;  /* 0x0000000049047223 */ /* 0x040fe20000000004 */
[C---:B------:R-:W-:Y:S01]  /*a690*/  FFMA R5, R73.reuse, R2, R5 ;  /* 0x0000000249057223 */ /* 0x040fe20000000005 */
[C---:B------:R-:W-:Y:S01]  /*a6a0*/  FMUL R9, R70.reuse, R9 ;  /* 0x0000000946097220 */ /* 0x040fe20000400000 */
[C---:B------:R-:W-:Y:S01]  /*a6b0*/  FMUL R12, R70.reuse, R12 ;  /* 0x0000000c460c7220 */ /* 0x040fe20000400000 */
[----:B------:R-:W-:Y:S01]  /*a6c0*/  SYNCS.ARRIVE.TRANS64.RED.A1T0 RZ, [UR4], RZ ;  /* 0x000000ffffff79a7 */ /* 0x000fe20008100404 */
[C---:B------:R-:W-:Y:S01]  /*a6d0*/  FMUL R13, R70.reuse, R13 ;  /* 0x0000000d460d7220 */ /* 0x040fe20000400000 */
[C---:B------:R-:W-:Y:S01]  /*a6e0*/  FMUL R16, R70.reuse, R16 ;  /* 0x0000001046107220 */ /* 0x040fe20000400000 */
[C---:B------:R-:W-:Y:S01]  /*a6f0*/  FMUL R17, R70.reuse, R17 ;  /* 0x0000001146117220 */ /* 0x040fe20000400000 */
[C---:B------:R-:W-:Y:S01]  /*a700*/  FMUL R0, R70.reuse, R20 ;  /* 0x0000001446007220 */ /* 0x040fe20000400000 */
[C---:B------:R-:W-:Y:S01]  /*a710*/  FMUL R2, R70.reuse, R21 ;  /* 0x0000001546027220 */ /* 0x040fe20000400000 */
[C---:B------:R-:W-:Y:S01]  /*a720*/  FMUL R21, R70.reuse, R28 ;  /* 0x0000001c46157220 */ /* 0x040fe20000400000 */
[----:B------:R-:W-:Y:S02]  /*a730*/  HADD2.F32 R122, -RZ, R123.H0_H0 ;  /* 0x2000007bff7a7230 */ /* 0x000fe40000004100 */
[C---:B------:R-:W-:Y:S01]  /*a740*/  FMUL R6, R70.reuse, R6 ;  /* 0x0000000646067220 */ /* 0x040fe20000400000 */
[----:B------:R-:W-:Y:S02]  /*a750*/  HADD2.F32 R72, -RZ, R140.H1_H1 ;  /* 0x3000008cff487230 */ /* 0x000fe40000004100 */
[C---:B------:R-:W-:Y:S01]  /*a760*/  FMUL R7, R70.reuse, R7 ;  /* 0x0000000746077220 */ /* 0x040fe20000400000 */
[----:B------:R-:W-:Y:S02]  /*a770*/  HADD2.F32 R75, -RZ, R141.H0_H0 ;  /* 0x2000008dff4b7230 */ /* 0x000fe40000004100 */
[C---:B------:R-:W-:Y:S01]  /*a780*/  FFMA R6, R73.reuse, R3, R6 ;  /* 0x0000000349067223 */ /* 0x040fe20000000006 */
[----:B------:R-:W-:Y:S02]  /*a790*/  HADD2.F32 R123, -RZ, R123.H1_H1 ;  /* 0x3000007bff7b7230 */ /* 0x000fe40000004100 */
[C---:B------:R-:W-:Y:S01]  /*a7a0*/  FFMA R7, R73.reuse, R72, R7 ;  /* 0x0000004849077223 */ /* 0x040fe20000000007 */
[C---:B------:R-:W-:Y:S01]  /*a7b0*/  FFMA R8, R73.reuse, R74, R8 ;  /* 0x0000004a49087223 */ /* 0x040fe20000000008 */
[----:B------:R-:W-:Y:S01]  /*a7c0*/  FFMA R9, R73, R76, R9 ;  /* 0x0000004c49097223 */ /* 0x000fe20000000009 */
[--C-:B------:R-:W-:Y:S02]  /*a7d0*/  HADD2.F32 R126, -RZ, R127.reuse.H0_H0 ;  /* 0x2000007fff7e7230 */ /* 0x100fe40000004100 */
[C---:B------:R-:W-:Y:S01]  /*a7e0*/  FMUL R10, R70.reuse, R10 ;  /* 0x0000000a460a7220 */ /* 0x040fe20000400000 */
[----:B------:R-:W-:Y:S01]  /*a7f0*/  F2FP.SATFINITE.E5M2.F32.PACK_AB_MERGE_C R76, R7, R6, RZ ;  /* 0x00000006074c723e */ /* 0x000fe200048060ff */
[C---:B------:R-:W-:Y:S01]  /*a800*/  FMUL R7, R70.reuse, R24 ;  /* 0x0000001846077220 */ /* 0x040fe20000400000 */
[----:B------:R-:W-:Y:S02]  /*a810*/  HADD2.F32 R127, -RZ, R127.H1_H1 ;  /* 0x3000007fff7f7230 */ /* 0x000fe40000004100 */
[C---:B------:R-:W-:Y:S01]  /*a820*/  FFMA R10, R73.reuse, R75, R10 ;  /* 0x0000004b490a7223 */ /* 0x040fe2000000000a */
[----:B------:R-:W-:Y:S02]  /*a830*/  HADD2.F32 R72, -RZ, R130.H0_H0 ;  /* 0x20000082ff487230 */ /* 0x000fe40000004100 */
[C---:B------:R-:W-:Y:S01]  /*a840*/  FMUL R11, R70.reuse, R11 ;  /* 0x0000000b460b7220 */ /* 0x040fe20000400000 */
[--C-:B------:R-:W-:Y:S02]  /*a850*/  HADD2.F32 R79, -RZ, R142.reuse.H0_H0 ;  /* 0x2000008eff4f7230 */ /* 0x100fe40000004100 */
[C---:B------:R-:W-:Y:S01]  /*a860*/  FMUL R14, R70.reuse, R14 ;  /* 0x0000000e460e7220 */ /* 0x040fe20000400000 */
[----:B------:R-:W-:Y:S02]  /*a870*/  HADD2.F32 R82, -RZ, R142.H1_H1 ;  /* 0x3000008eff527230 */ /* 0x000fe40000004100 */
[C---:B------:R-:W-:Y:S01]  /*a880*/  FFMA R11, R73.reuse, R78, R11 ;  /* 0x0000004e490b7223 */ /* 0x040fe2000000000b */
[C---:B------:R-:W-:Y:S01]  /*a890*/  FFMA R12, R73.reuse, R77, R12 ;  /* 0x0000004d490c7223 */ /* 0x040fe2000000000c */
[C---:B------:R-:W-:Y:S01]  /*a8a0*/  FFMA R13, R73.reuse, R80, R13 ;  /* 0x00000050490d7223 */ /* 0x040fe2000000000d */
[----:B------:R-:W-:Y:S01]  /*a8b0*/  FFMA R14, R73, R79, R14 ;  /* 0x0000004f490e7223 */ /* 0x000fe2000000000e */
[----:B------:R-:W-:Y:S01]  /*a8c0*/  HADD2.F32 R75, -RZ, R130.H1_H1 ;  /* 0x30000082ff4b7230 */ /* 0x000fe20000004100 */
[----:B------:R-:W-:Y:S01]  /*a8d0*/  F2FP.SATFINITE.E5M2.F32.PACK_AB_MERGE_C R78, R11, R10, RZ ;  /* 0x0000000a0b4e723e */ /* 0x000fe200048060ff */
[C---:B------:R-:W-:Y:S01]  /*a8e0*/  FMUL R10, R70.reuse, R25 ;  /* 0x00000019460a7220 */ /* 0x040fe20000400000 */
[C---:B------:R-:W-:Y:S01]  /*a8f0*/  FMUL R25, R70.reuse, R32 ;  /* 0x0000002046197220 */ /* 0x040fe20000400000 */
        /* <DEDUP_REMOVED lines=8> */
[C---:B------:R-:W-:Y:S01]  /*a980*/  FMUL R19, R70.reuse, R19 ;  /* 0x0000001346137220 */ /* 0x040fe20000400000 */
[--C-:B------:R-:W-:Y:S01]  /*a990*/  HADD2.F32 R88, -RZ, R144.reuse.H0_H0 ;  /* 0x20000090ff587230 */ /* 0x100fe20000004100 */
[----:B------:R-:W-:Y:S01]  /*a9a0*/  F2FP.SATFINITE.E5M2.F32.PACK_AB_MERGE_C R14, R15, R14, RZ ;  /* 0x0000000e0f0e723e */ /* 0x000fe200048060ff */
[----:B------:R-:W-:Y:S02]  /*a9b0*/  HADD2.F32 R89, -RZ, R144.H1_H1 ;  /* 0x30000090ff597230 */ /* 0x000fe40000004100 */
[C---:B------:R-:W-:Y:S01]  /*a9c0*/  FFMA R19, R73.reuse, R86, R19 ;  /* 0x0000005649137223 */ /* 0x040fe20000000013 */
[C---:B------:R-:W-:Y:S01]  /*a9d0*/  FFMA R0, R73.reuse, R85, R0 ;  /* 0x0000005549007223 */ /* 0x040fe20000000000 */
[----:B------:R-:W-:Y:S01]  /*a9e0*/  FFMA R2, R73, R87, R2 ;  /* 0x0000005749027223 */ /* 0x000fe20000000002 */
[C---:B------:R-:W-:Y:S01]  /*a9f0*/  FMUL R3, R70.reuse, R22 ;  /* 0x0000001646037220 */ /* 0x040fe20000400000 */
[C---:B------:R-:W-:Y:S01]  /*aa00*/  FMUL R22, R70.reuse, R29 ;  /* 0x0000001d46167220 */ /* 0x040fe20000400000 */
[----:B------:R-:W-:Y:S01]  /*aa10*/  F2FP.SATFINITE.E5M2.F32.PACK_AB_MERGE_C R18, R19, R18, RZ ;  /* 0x000000121312723e */ /* 0x000fe200048060ff */
[C---:B------:R-:W-:Y:S01]  /*aa20*/  FMUL R29, R70.reuse, R36 ;  /* 0x00000024461d7220 */ /* 0x040fe20000400000 */
[C---:B------:R-:W-:Y:S01]  /*aa30*/  FFMA R3, R73.reuse, R88, R3 ;  /* 0x0000005849037223 */ /* 0x040fe20000000003 */
[C---:B------:R-:W-:Y:S01]  /*aa40*/  FMUL R6, R70.reuse, R23 ;  /* 0x0000001746067220 */ /* 0x040fe20000400000 */
[--C-:B------:R-:W-:Y:S02]  /*aa50*/  HADD2.F32 R92, -RZ, R145.reuse.H0_H0 ;  /* 0x20000091ff5c7230 */ /* 0x100fe40000004100 */
[C---:B------:R-:W-:Y:S01]  /*aa60*/  FMUL R11, R70.reuse, R26 ;  /* 0x0000001a460b7220 */ /* 0x040fe20000400000 */
[----:B------:R-:W-:Y:S02]  /*aa70*/  HADD2.F32 R93, -RZ, R145.H1_H1 ;  /* 0x30000091ff5d7230 */ /* 0x000fe40000004100 */
[C---:B------:R-:W-:Y:S01]  /*aa80*/  FFMA R6, R73.reuse, R89, R6 ;  /* 0x0000005949067223 */ /* 0x040fe20000000006 */
[C---:B------:R-:W-:Y:S01]  /*aa90*/  FFMA R7, R73.reuse, R90, R7 ;  /* 0x0000005a49077223 */ /* 0x040fe20000000007 */
[C---:B------:R-:W-:Y:S01]  /*aaa0*/  FFMA R10, R73.reuse, R91, R10 ;  /* 0x0000005b490a7223 */ /* 0x040fe2000000000a */
[C---:B------:R-:W-:Y:S01]  /*aab0*/  FFMA R11, R73.reuse, R92, R11 ;  /* 0x0000005c490b7223 */ /* 0x040fe2000000000b */
[----:B------:R-:W-:Y:S01]  /*aac0*/  FMUL R26, R70, R33 ;  /* 0x00000021461a7220 */ /* 0x000fe20000400000 */
[----:B------:R-:W-:Y:S01]  /*aad0*/  F2FP.SATFINITE.E5M2.F32.PACK_AB_MERGE_C R3, R6, R3, RZ ;  /* 0x000000030603723e */ /* 0x000fe200048060ff */
        /* <DEDUP_REMOVED lines=9> */
[C---:B------:R-:W-:Y:S01]  /*ab70*/  FMUL R30, R70.reuse, R37 ;  /* 0x00000025461e7220 */ /* 0x040fe20000400000 */
[C---:B------:R-:W-:Y:S01]  /*ab80*/  FMUL R37, R70.reuse, R44 ;  /* 0x0000002c46257220 */ /* 0x040fe20000400000 */
[C---:B------:R-:W-:Y:S01]  /*ab90*/  FMUL R24, R70.reuse, R31 ;  /* 0x0000001f46187220 */ /* 0x040fe20000400000 */
[--C-:B------:R-:W-:Y:S02]  /*aba0*/  HADD2.F32 R100, -RZ, R147.reuse.H0_H0 ;  /* 0x20000093ff647230 */ /* 0x100fe40000004100 */
[----:B------:R-:W-:Y:S01]  /*abb0*/  FMUL R27, R70, R34 ;  /* 0x00000022461b7220 */ /* 0x000fe20000400000 */
[----:B------:R-:W-:Y:S02]  /*abc0*/  HADD2.F32 R101, -RZ, R147.H1_H1 ;  /* 0x30000093ff657230 */ /* 0x000fe40000004100 */
[C---:B------:R-:W-:Y:S01]  /*abd0*/  FFMA R24, R73.reuse, R97, R24 ;  /* 0x0000006149187223 */ /* 0x040fe20000000018 */
[C---:B------:R-:W-:Y:S01]  /*abe0*/  FFMA R25, R73.reuse, R98, R25 ;  /* 0x0000006249197223 */ /* 0x040fe20000000019 */
[C---:B------:R-:W-:Y:S01]  /*abf0*/  FFMA R26, R73.reuse, R99, R26 ;  /* 0x00000063491a7223 */ /* 0x040fe2000000001a */
[----:B------:R-:W-:Y:S01]  /*ac00*/  F2FP.F16.E5M2.UNPACK_B R152, R152.H1 ;  /* 0x00000098ff98723e */ /* 0x000fe200030004ff */
[C---:B------:R-:W-:Y:S01]  /*ac10*/  FFMA R27, R73.reuse, R100, R27 ;  /* 0x00000064491b7223 */ /* 0x040fe2000000001b */
[----:B------:R-:W-:Y:S01]  /*ac20*/  F2FP.SATFINITE.E5M2.F32.PACK_AB_MERGE_C R6, R24, R23, RZ ;  /* 0x000000171806723e */ /* 0x000fe200048060ff */
[C---:B------:R-:W-:Y:S01]  /*ac30*/  FMUL R34, R70.reuse, R41 ;  /* 0x0000002946227220 */ /* 0x040fe20000400000 */
[C---:B------:R-:W-:Y:S01]  /*ac40*/  FMUL R41, R70.reuse, R48 ;  /* 0x0000003046297220 */ /* 0x040fe20000400000 */
[----:B------:R-:W-:Y:S01]  /*ac50*/  FMUL R28, R70, R35 ;  /* 0x00000023461c7220 */ /* 0x000fe20000400000 */
[----:B------:R-:W-:Y:S01]  /*ac60*/  F2FP.F16.E5M2.UNPACK_B R153, R153.H1 ;  /* 0x00000099ff99723e */ /* 0x000fe200030004ff */
[--C-:B------:R-:W-:Y:S01]  /*ac70*/  HADD2.F32 R104, -RZ, R148.reuse.H0_H0 ;  /* 0x20000094ff687230 */ /* 0x100fe20000004100 */
[----:B------:R-:W-:Y:S01]  /*ac80*/  F2FP.SATFINITE.E5M2.F32.PACK_AB_MERGE_C R6, R22, R21, R6 ;  /* 0x000000151606723e */ /* 0x000fe20004806006 */
[C---:B------:R-:W-:Y:S01]  /*ac90*/  FFMA R28, R73.reuse, R101, R28 ;  /* 0x00000065491c7223 */ /* 0x040fe2000000001c */
[C---:B------:R-:W-:Y:S01]  /*aca0*/  FFMA R29, R73.reuse, R102, R29 ;  /* 0x00000066491d7223 */ /* 0x040fe2000000001d */
[C---:B------:R-:W-:Y:S01]  /*acb0*/  FFMA R30, R73.reuse, R103, R30 ;  /* 0x00000067491e7223 */ /* 0x040fe2000000001e */
[----:B------:R-:W-:Y:S02]  /*acc0*/  HADD2.F32 R105, -RZ, R148.H1_H1 ;  /* 0x30000094ff697230 */ /* 0x000fe40000004100 */
[C---:B------:R-:W-:Y:S01]  /*acd0*/  FMUL R31, R70.reuse, R38 ;  /* 0x00000026461f7220 */ /* 0x040fe20000400000 */
[----:B------:R-:W-:Y:S01]  /*ace0*/  F2FP.F16.E5M2.UNPACK_B R154, R154.H1 ;  /* 0x0000009aff9a723e */ /* 0x000fe200030004ff */
[C---:B------:R-:W-:Y:S01]  /*acf0*/  FMUL R38, R70.reuse, R45 ;  /* 0x0000002d46267220 */ /* 0x040fe20000400000 */
[C---:B------:R-:W-:Y:S01]  /*ad00*/  FMUL R45, R70.reuse, R52 ;  /* 0x00000034462d7220 */ /* 0x040fe20000400000 */
[----:B------:R-:W-:Y:S01]  /*ad10*/  F2FP.F16.E5M2.UNPACK_B R155, R155.H1 ;  /* 0x0000009bff9b723e */ /* 0x000fe200030004ff */
[----:B------:R-:W-:Y:S01]  /*ad20*/  FFMA R31, R73, R104, R31 ;  /* 0x00000068491f7223 */ /* 0x000fe2000000001f */
[----:B------:R-:W-:Y:S01]  /*ad30*/  FMUL R52, R70, R59 ;  /* 0x0000003b46347220 */ /* 0x000fe20000400000 */
[----:B------:R-:W-:Y:S01]  /*ad40*/  IADD3 R68, PT, PT, R68, 0x1, RZ ;  /* 0x0000000144447810 */ /* 0x000fe20007ffe0ff */
[C---:B------:R-:W-:Y:S01]  /*ad50*/  FMUL R59, R70.reuse, R66 ;  /* 0x00000042463b7220 */ /* 0x040fe20000400000 */
[----:B------:R-:W-:Y:S01]  /*ad60*/  F2FP.SATFINITE.E5M2.F32.PACK_AB_MERGE_C R66, R13, R12, R14 ;  /* 0x0000000c0d42723e */ /* 0x000fe2000480600e */
[C---:B------:R-:W-:Y:S01]  /*ad70*/  FMUL R32, R70.reuse, R39 ;  /* 0x0000002746207220 */ /* 0x040fe20000400000 */
[--C-:B------:R-:W-:Y:S02]  /*ad80*/  HADD2.F32 R108, -RZ, R149.reuse.H0_H0 ;  /* 0x20000095ff6c7230 */ /* 0x100fe40000004100 */
[C---:B------:R-:W-:Y:S01]  /*ad90*/  FMUL R35, R70.reuse, R42 ;  /* 0x0000002a46237220 */ /* 0x040fe20000400000 */
[----:B------:R-:W-:Y:S02]  /*ada0*/  HADD2.F32 R109, -RZ, R149.H1_H1 ;  /* 0x30000095ff6d7230 */ /* 0x000fe40000004100 */
[C---:B------:R-:W-:Y:S01]  /*adb0*/  FFMA R32, R73.reuse, R105, R32 ;  /* 0x0000006949207223 */ /* 0x040fe20000000020 */
[----:B------:R-:W-:Y:S01]  /*adc0*/  FMUL R36, R70, R43 ;  /* 0x0000002b46247220 */ /* 0x000fe20000400000 */
[C---:B------:R-:W-:Y:S01]  /*add0*/  FFMA R33, R73.reuse, R106, R33 ;  /* 0x0000006a49217223 */ /* 0x040fe20000000021 */
[C---:B------:R-:W-:Y:S01]  /*ade0*/  FFMA R34, R73.reuse, R107, R34 ;  /* 0x0000006b49227223 */ /* 0x040fe20000000022 */
[--C-:B------:R-:W-:Y:S01]  /*adf0*/  HADD2.F32 R112, -RZ, R150.reuse.H0_H0 ;  /* 0x20000096ff707230 */ /* 0x100fe20000004100 */
[----:B------:R-:W-:Y:S01]  /*ae00*/  F2FP.SATFINITE.E5M2.F32.PACK_AB_MERGE_C R32, R32, R31, RZ ;  /* 0x0000001f2020723e */ /* 0x000fe200048060ff */
[C---:B------:R-:W-:Y:S01]  /*ae10*/  FFMA R35, R73.reuse, R108, R35 ;  /* 0x0000006c49237223 */ /* 0x040fe20000000023 */
[----:B------:R-:W-:Y:S02]  /*ae20*/  HADD2.F32 R113, -RZ, R150.H1_H1 ;  /* 0x30000096ff717230 */ /* 0x000fe40000004100 */
[----:B------:R-:W-:Y:S01]  /*ae30*/  FMUL R39, R70, R46 ;  /* 0x0000002e46277220 */ /* 0x000fe20000400000 */
[----:B------:R-:W-:Y:S01]  /*ae40*/  F2FP.SATFINITE.E5M2.F32.PACK_AB_MERGE_C R32, R30, R29, R32 ;  /* 0x0000001d1e20723e */ /* 0x000fe20004806020 */
[C---:B------:R-:W-:Y:S01]  /*ae50*/  FFMA R36, R73.reuse, R109, R36 ;  /* 0x0000006d49247223 */ /* 0x040fe20000000024 */
[C---:B------:R-:W-:Y:S01]  /*ae60*/  FMUL R40, R70.reuse, R47 ;  /* 0x0000002f46287220 */ /* 0x040fe20000400000 */
[C---:B------:R-:W-:Y:S01]  /*ae70*/  FFMA R37, R73.reuse, R110, R37 ;  /* 0x0000006e49257223 */ /* 0x040fe20000000025 */
[C---:B------:R-:W-:Y:S01]  /*ae80*/  FFMA R38, R73.reuse, R111, R38 ;  /* 0x0000006f49267223 */ /* 0x040fe20000000026 */
[C---:B------:R-:W-:Y:S01]  /*ae90*/  FMUL R42, R70.reuse, R49 ;  /* 0x00000031462a7220 */ /* 0x040fe20000400000 */
        /* <DEDUP_REMOVED lines=8> */
[C---:B------:R-:W-:Y:S01]  /*af20*/  FMUL R57, R70.reuse, R64 ;  /* 0x0000004046397220 */ /* 0x040fe20000400000 */
[----:B------:R-:W-:Y:S01]  /*af30*/  FFMA R42, R73, R115, R42 ;  /* 0x00000073492a7223 */ /* 0x000fe2000000002a */
[C---:B------:R-:W-:Y:S01]  /*af40*/  FMUL R46, R70.reuse, R53 ;  /* 0x00000035462e7220 */ /* 0x040fe20000400000 */
[--C-:B------:R-:W-:Y:S01]  /*af50*/  HADD2.F32 R120, -RZ, R152.reuse.H0_H0 ;  /* 0x20000098ff787230 */ /* 0x100fe20000004100 */
[----:B------:R-:W-:Y:S01]  /*af60*/  F2FP.SATFINITE.E5M2.F32.PACK_AB_MERGE_C R64, R5, R4, R76 ;  /* 0x000000040540723e */ /* 0x000fe2000480604c */
[C---:B------:R-:W-:Y:S01]  /*af70*/  FMUL R51, R70.reuse, R58 ;  /* 0x0000003a46337220 */ /* 0x040fe20000400000 */
[C---:B------:R-:W-:Y:S01]  /*af80*/  FMUL R53, R70.reuse, R60 ;  /* 0x0000003c46357220 */ /* 0x040fe20000400000 */
[C---:B------:R-:W-:Y:S01]  /*af90*/  FFMA R43, R73.reuse, R116, R43 ;  /* 0x00000074492b7223 */ /* 0x040fe2000000002b */
[----:B------:R-:W-:Y:S02]  /*afa0*/  HADD2.F32 R121, -RZ, R152.H1_H1 ;  /* 0x30000098ff797230 */ /* 0x000fe40000004100 */
[C---:B------:R-:W-:Y:S01]  /*afb0*/  FMUL R47, R70.reuse, R54 ;  /* 0x00000036462f7220 */ /* 0x040fe20000400000 */
[C---:B------:R-:W-:Y:S01]  /*afc0*/  FMUL R58, R70.reuse, R65 ;  /* 0x00000041463a7220 */ /* 0x040fe20000400000 */
[----:B------:R-:W-:Y:S01]  /*afd0*/  FMUL R60, R70, R67 ;  /* 0x00000043463c7220 */ /* 0x000fe20000400000 */
[----:B------:R-:W-:Y:S01]  /*afe0*/  F2FP.SATFINITE.E5M2.F32.PACK_AB_MERGE_C R5, R20, R11, RZ ;  /* 0x0000000b1405723e */ /* 0x000fe200048060ff */
[----:B------:R-:W-:Y:S01]  /*aff0*/  FFMA R44, R73, R117, R44 ;  /* 0x00000075492c7223 */ /* 0x000fe2000000002c */
[C---:B------:R-:W-:Y:S01]  /*b000*/  FMUL R48, R70.reuse, R55 ;  /* 0x0000003746307220 */ /* 0x040fe20000400000 */
[----:B------:R-:W-:Y:S01]  /*b010*/  F2FP.SATFINITE.E5M2.F32.PACK_AB_MERGE_C R65, R9, R8, R78 ;  /* 0x000000080941723e */ /* 0x000fe2000480604e */
[----:B------:R-:W-:Y:S01]  /*b020*/  FFMA R45, R73, R118, R45 ;  /* 0x00000076492d7223 */ /* 0x000fe2000000002d */
[----:B------:R-:W-:Y:S01]  /*b030*/  F2FP.SATFINITE.E5M2.F32.PACK_AB_MERGE_C R67, R17, R16, R18 ;  /* 0x000000101143723e */ /* 0x000fe20004806012 */
[----:B------:R-:W-:Y:S01]  /*b040*/  FMUL R49, R70, R56 ;  /* 0x0000003846317220 */ /* 0x000fe20000400000 */
[C---:B------:R-:W-:Y:S01]  /*b050*/  FFMA R46, R73.reuse, R119, R46 ;  /* 0x00000077492e7223 */ /* 0x040fe2000000002e */
[--C-:B------:R-:W-:Y:S02]  /*b060*/  HADD2.F32 R124, -RZ, R153.reuse.H0_H0 ;  /* 0x20000099ff7c7230 */ /* 0x100fe40000004100 */
[C---:B------:R-:W-:Y:S01]  /*b070*/  FFMA R47, R73.reuse, R120, R47 ;  /* 0x00000078492f7223 */ /* 0x040fe2000000002f */
[----:B------:R1:W-:Y:S01]  /*b080*/  STS.128 [R137+UR44+0xa200], R64 ;  /* 0x00a2004089007988 */ /* 0x0003e20008000c2c */
[----:B------:R-:W-:Y:S01]  /*b090*/  HADD2.F32 R125, -RZ, R153.H1_H1 ;  /* 0x30000099ff7d7230 */ /* 0x000fe20000004100 */
[----:B------:R-:W-:Y:S01]  /*b0a0*/  F2FP.SATFINITE.E5M2.F32.PACK_AB_MERGE_C R5, R10, R7, R5 ;  /* 0x000000070a05723e */ /* 0x000fe20004806005 */
[C---:B------:R-:W-:Y:S01]  /*b0b0*/  FFMA R48, R73.reuse, R121, R48 ;  /* 0x0000007949307223 */ /* 0x040fe20000000030 */
[----:B------:R-:W-:Y:S01]  /*b0c0*/  F2FP.SATFINITE.E5M2.F32.PACK_AB_MERGE_C R7, R28, R27, RZ ;  /* 0x0000001b1c07723e */ /* 0x000fe200048060ff */
        /* <DEDUP_REMOVED lines=8> */
[----:B------:R-:W-:Y:S01]  /*b150*/  FMUL R56, R70, R63 ;  /* 0x0000003f46387220 */ /* 0x000fe20000400000 */
[----:B------:R-:W-:Y:S01]  /*b160*/  F2FP.SATFINITE.E5M2.F32.PACK_AB_MERGE_C R4, R2, R0, R3 ;  /* 0x000000000204723e */ /* 0x000fe20004806003 */
[C---:B------:R-:W-:Y:S01]  /*b170*/  FFMA R53, R73.reuse, R126, R53 ;  /* 0x0000007e49357223 */ /* 0x040fe20000000035 */
[----:B------:R-:W-:Y:S01]  /*b180*/  F2FP.SATFINITE.E5M2.F32.PACK_AB_MERGE_C R7, R26, R25, R7 ;  /* 0x000000191a07723e */ /* 0x000fe20004806007 */
[C---:B------:R-:W-:Y:S01]  /*b190*/  FFMA R54, R73.reuse, R127, R54 ;  /* 0x0000007f49367223 */ /* 0x040fe20000000036 */
[--C-:B------:R-:W-:Y:S02]  /*b1a0*/  HADD2.F32 R74, -RZ, R155.reuse.H0_H0 ;  /* 0x2000009bff4a7230 */ /* 0x100fe40000004100 */
[C---:B------:R-:W-:Y:S01]  /*b1b0*/  FFMA R55, R73.reuse, R128, R55 ;  /* 0x0000008049377223 */ /* 0x040fe20000000037 */
[----:B------:R-:W-:Y:S01]  /*b1c0*/  HADD2.F32 R131, -RZ, R155.H1_H1 ;  /* 0x3000009bff837230 */ /* 0x000fe20000004100 */
[----:B------:R1:W-:Y:S01]  /*b1d0*/  STS.128 [R176+0xa010], R4 ;  /* 0x00a01004b0007388 */ /* 0x0003e20000000c00 */
[----:B------:R-:W-:Y:S01]  /*b1e0*/  F2FP.SATFINITE.E5M2.F32.PACK_AB_MERGE_C R35, R36, R35, RZ ;  /* 0x000000232423723e */ /* 0x000fe200048060ff */
[C---:B------:R-:W-:Y:S01]  /*b1f0*/  FFMA R56, R73.reuse, R129, R56 ;  /* 0x0000008149387223 */ /* 0x040fe20000000038 */
[----:B------:R-:W-:Y:S01]  /*b200*/  F2FP.SATFINITE.E5M2.F32.PACK_AB_MERGE_C R39, R40, R39, RZ ;  /* 0x000000272827723e */ /* 0x000fe200048060ff */
[C---:B------:R-:W-:Y:S01]  /*b210*/  FFMA R57, R73.reuse, R72, R57 ;  /* 0x0000004849397223 */ /* 0x040fe20000000039 */
[----:B------:R-:W-:Y:S01]  /*b220*/  F2FP.SATFINITE.E5M2.F32.PACK_AB_MERGE_C R43, R44, R43, RZ ;  /* 0x0000002b2c2b723e */ /* 0x000fe200048060ff */
[C---:B------:R-:W-:Y:S01]  /*b230*/  FFMA R58, R73.reuse, R75, R58 ;  /* 0x0000004b493a7223 */ /* 0x040fe2000000003a */
[C---:B------:R-:W-:Y:S01]  /*b240*/  FFMA R59, R73.reuse, R74, R59 ;  /* 0x0000004a493b7223 */ /* 0x040fe2000000003b */
[----:B------:R-:W-:Y:S01]  /*b250*/  F2FP.SATFINITE.E5M2.F32.PACK_AB_MERGE_C R33, R34, R33, R35 ;  /* 0x000000212221723e */ /* 0x000fe20004806023 */
        /* <DEDUP_REMOVED lines=11> */
[----:B------:R-:W-:Y:S05]  /*b310*/  F2FP.SATFINITE.E5M2.F32.PACK_AB_MERGE_C R51, R58, R57, R59 ;  /* 0x000000393a33723e */ /* 0x000fea000480603b */
        /* <DEDUP_REMOVED lines=18> */
.L_x_130:
[----:B------:R-:W-:Y:S05]  /*b440*/  BSYNC.RECONVERGENT B0 ;  /* 0x0000000000007941 */ /* 0x000fea0003800200 */
.L_x_129:
[----:B------:R-:W-:Y:S01]  /*b450*/  R2UR UR4, R160 ;  /* 0x00000000a00472ca */ /* 0x000fe200000e0000 */
[----:B------:R-:W-:Y:S01]  /*b460*/  BAR.SYNC.DEFER_BLOCKING 0x1, 0x80 ;  /* 0x0042000000007b1d */ /* 0x000fe20000010000 */
[----:B------:R-:W-:Y:S01]  /*b470*/  ISETP.NE.AND P0, PT, R162, 0x2, PT ;  /* 0x00000002a200780c */ /* 0x000fe20003f05270 */
[----:B------:R-:W-:Y:S01]  /*b480*/  UISETP.NE.AND UP0, UPT, UR45, URZ, UPT ;  /* 0x000000ff2d00728c */ /* 0x000fe2000bf05270 */
[----:B------:R-:W-:Y:S01]  /*b490*/  ISETP.NE.AND P1, PT, R68, 0x2, PT ;  /* 0x000000024400780c */ /* 0x000fe20003f25270 */
[----:B------:R-:W-:Y:S01]  /*b4a0*/  UIADD3 UR20, UPT, UPT, UR37, UR59, URZ ;  /* 0x0000003b25147290 */ /* 0x000fe2000fffe0ff */
[----:B------:R-:W-:Y:S02]  /*b4b0*/  SEL R0, RZ, 0x1, P0 ;  /* 0x00000001ff007807 */ /* 0x000fe40000000000 */
[----:B------:R-:W-:Y:S02]  /*b4c0*/  SEL R3, RZ, 0x1, P1 ;  /* 0x00000001ff037807 */ /* 0x000fe40000800000 */
[----:B------:R-:W-:Y:S02]  /*b4d0*/  LOP3.LUT R167, R167, R0, RZ, 0x3c, !PT ;  /* 0x00000000a7a77212 */ /* 0x000fe400078e3cff */
[----:B------:R-:W-:Y:S01]  /*b4e0*/  LOP3.LUT R168, R168, R3, RZ, 0x3c, !PT ;  /* 0x00000003a8a87212 */ /* 0x000fe200078e3cff */
[----:B------:R-:W-:Y:S01]  /*b4f0*/  UIADD3 UR16, UPT, UPT, UR38, UR4, URZ ;  /* 0x0000000426107290 */ /* 0x000fe2000fffe0ff */
[----:B------:R-:W-:Y:S02]  /*b500*/  SEL R162, R162, RZ, P0 ;  /* 0x000000ffa2a27207 */ /* 0x000fe40000000000 */
[----:B------:R-:W-:Y:S01]  /*b510*/  SEL R68, R68, RZ, P1 ;  /* 0x000000ff44447207 */ /* 0x000fe20000800000 */
[----:B------:R-:W-:Y:S01]  /*b520*/  UMOV UR36, UR58 ;  /* 0x0000003a00247c82 */ /* 0x000fe20008000000 */
[----:B------:R-:W-:Y:S07]  /*b530*/  BRA.U UP0, `(.L_x_131) ;  /* 0xffffff9900747547 */ /* 0x000fee000b83ffff */
[----:B------:R-:W-:Y:S05]  /*b540*/  EXIT ;  /* 0x000000000000794d */ /* 0x000fea0003800000 */
.L_x_24:
[----:B--2---:R2:W3:Y:S02]  /*b550*/  SYNCS.PHASECHK.TRANS64.TRYWAIT P0, [R0+URZ+0xd0], R3 ;  /* 0x0000d003000075a7 */ /* 0x0044e400080011ff */
[----:B---3--:R-:W-:Y:S05]  /*b560*/  @!P0 NANOSLEEP.SYNCS 0x989680 ;  /* 0x009896800000895d */ /* 0x008fea0003900000 */
[----:B------:R-:W3:Y:S02]  /*b570*/  @!P0 SYNCS.PHASECHK.TRANS64 P0, [R0+URZ+0xd0], R3 ;  /* 0x0000d003000085a7 */ /* 0x000ee400080010ff */
[----:B---3--:R-:W-:Y:S05]  /*b580*/  @!P0 BRA `(.L_x_24) ;  /* 0xfffffffc00f08947 */ /* 0x008fea000383ffff */
[----:B------:R-:W-:Y:S05]  /*b590*/  BRA `(.L_x_132) ;  /* 0xffffff6000b47947 */ /* 0x000fea000383ffff */
.L_x_27:
[----:B--2---:R-:W-:-:S07]  /*b5a0*/  MOV R0, UR33 ;  /* 0x0000002100007c02 */ /* 0x004fce0008000f00 */
.L_x_133:
[----:B--2---:R2:W3:Y:S02]  /*b5b0*/  SYNCS.PHASECHK.TRANS64.TRYWAIT P0, [R0+URZ+0x18], R3 ;  /* 0x00001803000075a7 */ /* 0x0044e400080011ff */
[----:B---3--:R-:W-:Y:S05]  /*b5c0*/  @!P0 NANOSLEEP.SYNCS 0x989680 ;  /* 0x009896800000895d */ /* 0x008fea0003900000 */
[----:B------:R-:W3:Y:S02]  /*b5d0*/  @!P0 SYNCS.PHASECHK.TRANS64 P0, [R0+URZ+0x18], R3 ;  /* 0x00001803000085a7 */ /* 0x000ee400080010ff */
[----:B---3--:R-:W-:Y:S05]  /*b5e0*/  @!P0 BRA `(.L_x_133) ;  /* 0xfffffffc00f08947 */ /* 0x008fea000383ffff */
[----:B------:R-:W-:Y:S05]  /*b5f0*/  BRA `(.L_x_26) ;  /* 0xffffff6000f47947 */ /* 0x000fea000383ffff */
.L_x_34:
[----:B-1----:R-:W-:-:S07]  /*b600*/  MOV R0, UR17 ;  /* 0x0000001100007c02 */ /* 0x002fce0008000f00 */
.L_x_134:
[----:B-1----:R1:W2:Y:S02]  /*b610*/  SYNCS.PHASECHK.TRANS64.TRYWAIT P0, [R0+URZ+0x18], R3 ;  /* 0x00001803000075a7 */ /* 0x0022a400080011ff */
[----:B--2---:R-:W-:Y:S05]  /*b620*/  @!P0 NANOSLEEP.SYNCS 0x989680 ;  /* 0x009896800000895d */ /* 0x004fea0003900000 */
[----:B------:R-:W2:Y:S02]  /*b630*/  @!P0 SYNCS.PHASECHK.TRANS64 P0, [R0+URZ+0x18], R3 ;  /* 0x00001803000085a7 */ /* 0x000ea400080010ff */
[----:B--2---:R-:W-:Y:S05]  /*b640*/  @!P0 BRA `(.L_x_134) ;  /* 0xfffffffc00f08947 */ /* 0x004fea000383ffff */
[----:B------:R-:W-:Y:S05]  /*b650*/  BRA `(.L_x_33) ;  /* 0xffffff6400b07947 */ /* 0x000fea000383ffff */
.L_x_39:
[----:B-1----:R1:W2:Y:S02]  /*b660*/  SYNCS.PHASECHK.TRANS64.TRYWAIT P0, [R3+URZ+0x80], R0 ;  /* 0x00008000030075a7 */ /* 0x0022a400080011ff */
[----:B--2---:R-:W-:Y:S05]  /*b670*/  @!P0 NANOSLEEP.SYNCS 0x989680 ;  /* 0x009896800000895d */ /* 0x004fea0003900000 */
[----:B------:R-:W2:Y:S02]  /*b680*/  @!P0 SYNCS.PHASECHK.TRANS64 P0, [R3+URZ+0x80], R0 ;  /* 0x00008000030085a7 */ /* 0x000ea400080010ff */
[----:B--2---:R-:W-:Y:S05]  /*b690*/  @!P0 BRA `(.L_x_39) ;  /* 0xfffffffc00f08947 */ /* 0x004fea000383ffff */
[----:B------:R-:W-:Y:S05]  /*b6a0*/  BRA `(.L_x_135) ;  /* 0xffffff6800507947 */ /* 0x000fea000383ffff */
.L_x_43:
[----:B-1----:R-:W-:-:S07]  /*b6b0*/  MOV R0, UR4 ;  /* 0x0000000400007c02 */ /* 0x002fce0008000f00 */
.L_x_136:
[----:B-1----:R1:W2:Y:S02]  /*b6c0*/  SYNCS.PHASECHK.TRANS64.TRYWAIT P0, [R0+URZ], R3 ;  /* 0x00000003000075a7 */ /* 0x0022a400080011ff */
[----:B--2---:R-:W-:Y:S05]  /*b6d0*/  @!P0 NANOSLEEP.SYNCS 0x989680 ;  /* 0x009896800000895d */ /* 0x004fea0003900000 */
[----:B------:R-:W2:Y:S02]  /*b6e0*/  @!P0 SYNCS.PHASECHK.TRANS64 P0, [R0+URZ], R3 ;  /* 0x00000003000085a7 */ /* 0x000ea400080010ff */
[----:B--2---:R-:W-:Y:S05]  /*b6f0*/  @!P0 BRA `(.L_x_136) ;  /* 0xfffffffc00f08947 */ /* 0x004fea000383ffff */
[----:B------:R-:W-:Y:S05]  /*b700*/  BRA `(.L_x_137) ;  /* 0xffffff6c00f87947 */ /* 0x000fea000383ffff */
.L_x_44:
[----:B------:R-:W-:-:S07]  /*b710*/  MOV R0, UR5 ;  /* 0x0000000500007c02 */ /* 0x000fce0008000f00 */
.L_x_138:
[----:B-1----:R1:W2:Y:S02]  /*b720*/  SYNCS.PHASECHK.TRANS64.TRYWAIT P0, [R0+URZ], R3 ;  /* 0x00000003000075a7 */ /* 0x0022a400080011ff */
[----:B--2---:R-:W-:Y:S05]  /*b730*/  @!P0 NANOSLEEP.SYNCS 0x989680 ;  /* 0x009896800000895d */ /* 0x004fea0003900000 */
[----:B------:R-:W2:Y:S02]  /*b740*/  @!P0 SYNCS.PHASECHK.TRANS64 P0, [R0+URZ], R3 ;  /* 0x00000003000085a7 */ /* 0x000ea400080010ff */
[----:B--2---:R-:W-:Y:S05]  /*b750*/  @!P0 BRA `(.L_x_138) ;  /* 0xfffffffc00f08947 */ /* 0x004fea000383ffff */
[----:B------:R-:W-:Y:S05]  /*b760*/  BRA `(.L_x_139) ;  /* 0xffffff7000047947 */ /* 0x000fea000383ffff */
.L_x_47:
[----:B-1----:R1:W2:Y:S02]  /*b770*/  SYNCS.PHASECHK.TRANS64.TRYWAIT P0, [R2+URZ+0xc0], R5 ;  /* 0x0000c005020075a7 */ /* 0x0022a400080011ff */
[----:B--2---:R-:W-:Y:S05]  /*b780*/  @!P0 NANOSLEEP.SYNCS 0x989680 ;  /* 0x009896800000895d */ /* 0x004fea0003900000 */
[----:B------:R-:W2:Y:S02]  /*b790*/  @!P0 SYNCS.PHASECHK.TRANS64 P0, [R2+URZ+0xc0], R5 ;  /* 0x0000c005020085a7 */ /* 0x000ea400080010ff */
[----:B--2---:R-:W-:Y:S05]  /*b7a0*/  @!P0 BRA `(.L_x_47) ;  /* 0xfffffffc00f08947 */ /* 0x004fea000383ffff */
[----:B------:R-:W-:Y:S05]  /*b7b0*/  BRA `(.L_x_140) ;  /* 0xffffff7000687947 */ /* 0x000fea000383ffff */
.L_x_48:
[----:B------:R-:W-:-:S07]  /*b7c0*/  MOV R2, UR4 ;  /* 0x0000000400027c02 */ /* 0x000fce0008000f00 */
.L_x_141:
[----:B-1----:R1:W2:Y:S02]  /*b7d0*/  SYNCS.PHASECHK.TRANS64.TRYWAIT P0, [R2+URZ+0x90], R5 ;  /* 0x00009005020075a7 */ /* 0x0022a400080011ff */
[----:B--2---:R-:W-:Y:S05]  /*b7e0*/  @!P0 NANOSLEEP.SYNCS 0x989680 ;  /* 0x009896800000895d */ /* 0x004fea0003900000 */
[----:B------:R-:W2:Y:S02]  /*b7f0*/  @!P0 SYNCS.PHASECHK.TRANS64 P0, [R2+URZ+0x90], R5 ;  /* 0x00009005020085a7 */ /* 0x000ea400080010ff */
[----:B--2---:R-:W-:Y:S05]  /*b800*/  @!P0 BRA `(.L_x_141) ;  /* 0xfffffffc00f08947 */ /* 0x004fea000383ffff */
[----:B------:R-:W-:Y:S05]  /*b810*/  BRA `(.L_x_142) ;  /* 0xffffff7000787947 */ /* 0x000fea000383ffff */
.L_x_49:
[----:B-1----:R1:W2:Y:S02]  /*b820*/  SYNCS.PHASECHK.TRANS64.TRYWAIT P1, [R2+URZ+0x80], R5 ;  /* 0x00008005020075a7 */ /* 0x0022a400080211ff */
[----:B--2---:R-:W-:Y:S05]  /*b830*/  @!P1 NANOSLEEP.SYNCS 0x989680 ;  /* 0x009896800000995d */ /* 0x004fea0003900000 */
[----:B------:R-:W2:Y:S02]  /*b840*/  @!P1 SYNCS.PHASECHK.TRANS64 P1, [R2+URZ+0x80], R5 ;  /* 0x00008005020095a7 */ /* 0x000ea400080210ff */
[----:B--2---:R-:W-:Y:S05]  /*b850*/  @!P1 BRA `(.L_x_49) ;  /* 0xfffffffc00f09947 */ /* 0x004fea000383ffff */
[----:B------:R-:W-:Y:S05]  /*b860*/  BRA `(.L_x_143) ;  /* 0xffffff7000a87947 */ /* 0x000fea000383ffff */
.L_x_52:
[----:B------:R-:W-:-:S07]  /*b870*/  MOV R0, UR4 ;  /* 0x0000000400007c02 */ /* 0x000fce0008000f00 */
.L_x_144:
[----:B-1----:R1:W2:Y:S02]  /*b880*/  SYNCS.PHASECHK.TRANS64.TRYWAIT P0, [R0+URZ+0x90], R3 ;  /* 0x00009003000075a7 */ /* 0x0022a400080011ff */
[----:B--2---:R-:W-:Y:S05]  /*b890*/  @!P0 NANOSLEEP.SYNCS 0x989680 ;  /* 0x009896800000895d */ /* 0x004fea0003900000 */
[----:B------:R-:W2:Y:S02]  /*b8a0*/  @!P0 SYNCS.PHASECHK.TRANS64 P0, [R0+URZ+0x90], R3 ;  /* 0x00009003000085a7 */ /* 0x000ea400080010ff */
[----:B--2---:R-:W-:Y:S05]  /*b8b0*/  @!P0 BRA `(.L_x_144) ;  /* 0xfffffffc00f08947 */ /* 0x004fea000383ffff */
[----:B------:R-:W-:Y:S05]  /*b8c0*/  BRA `(.L_x_51) ;  /* 0xffffff7000fc7947 */ /* 0x000fea000383ffff */
.L_x_59:
[----:B-1----:R1:W2:Y:S02]  /*b8d0*/  SYNCS.PHASECHK.TRANS64.TRYWAIT P1, [R0+URZ+0x80], R5 ;  /* 0x00008005000075a7 */ /* 0x0022a400080211ff */
[----:B--2---:R-:W-:Y:S05]  /*b8e0*/  @!P1 NANOSLEEP.SYNCS 0x989680 ;  /* 0x009896800000995d */ /* 0x004fea0003900000 */
[----:B------:R-:W2:Y:S02]  /*b8f0*/  @!P1 SYNCS.PHASECHK.TRANS64 P1, [R0+URZ+0x80], R5 ;  /* 0x00008005000095a7 */ /* 0x000ea400080210ff */
[----:B--2---:R-:W-:Y:S05]  /*b900*/  @!P1 BRA `(.L_x_59) ;  /* 0xfffffffc00f09947 */ /* 0x004fea000383ffff */
[----:B------:R-:W-:Y:S05]  /*b910*/  BRA `(.L_x_145) ;  /* 0xffffff7800647947 */ /* 0x000fea000383ffff */
.L_x_60:
[----:B------:R-:W-:-:S07]  /*b920*/  MOV R3, UR22 ;  /* 0x0000001600037c02 */ /* 0x000fce0008000f00 */
.L_x_146:
[----:B-1----:R1:W2:Y:S02]  /*b930*/  SYNCS.PHASECHK.TRANS64.TRYWAIT P0, [R3+URZ+0xb0], R0 ;  /* 0x0000b000030075a7 */ /* 0x0022a400080011ff */
[----:B--2---:R-:W-:Y:S05]  /*b940*/  @!P0 NANOSLEEP.SYNCS 0x989680 ;  /* 0x009896800000895d */ /* 0x004fea0003900000 */
[----:B------:R-:W2:Y:S02]  /*b950*/  @!P0 SYNCS.PHASECHK.TRANS64 P0, [R3+URZ+0xb0], R0 ;  /* 0x0000b000030085a7 */ /* 0x000ea400080010ff */
[----:B--2---:R-:W-:Y:S05]  /*b960*/  @!P0 BRA `(.L_x_146) ;  /* 0xfffffffc00f08947 */ /* 0x004fea000383ffff */
[----:B------:R-:W-:Y:S05]  /*b970*/  BRA `(.L_x_147) ;  /* 0xffffff78009c7947 */ /* 0x000fea000383ffff */
.L_x_63:
[----:B------:R-:W-:Y:S07]  /*b980*/  MOV R0, UR5 ;  /* 0x0000000500007c02 */ /* 0x000fee0008000f00 */
.L_x_148:
[----:B-1----:R1:W2:Y:S02]  /*b990*/  SYNCS.PHASECHK.TRANS64.TRYWAIT P0, [R0+URZ], R3 ;  /* 0x00000003000075a7 */ /* 0x0022a400080011ff */
[----:B--2---:R-:W-:Y:S05]  /*b9a0*/  @!P0 NANOSLEEP.SYNCS 0x989680 ;  /* 0x009896800000895d */ /* 0x004fea0003900000 */
[----:B------:R-:W2:Y:S02]  /*b9b0*/  @!P0 SYNCS.PHASECHK.TRANS64 P0, [R0+URZ], R3 ;  /* 0x00000003000085a7 */ /* 0x000ea400080010ff */
[----:B--2---:R-:W-:Y:S05]  /*b9c0*/  @!P0 BRA `(.L_x_148) ;  /* 0xfffffffc00f08947 */ /* 0x004fea000383ffff */
[----:B------:R-:W-:Y:S05]  /*b9d0*/  BRA `(.L_x_62) ;  /* 0xffffff7800b87947 */ /* 0x000fea000383ffff */
.L_x_66:
[----:B------:R-:W-:-:S07]  /*b9e0*/  MOV R0, UR4 ;  /* 0x0000000400007c02 */ /* 0x000fce0008000f00 */
.L_x_149:
[----:B--2---:R2:W4:Y:S02]  /*b9f0*/  SYNCS.PHASECHK.TRANS64.TRYWAIT P0, [R0+URZ], R3 ;  /* 0x00000003000075a7 */ /* 0x00452400080011ff */
[----:B----4-:R-:W-:Y:S05]  /*ba00*/  @!P0 NANOSLEEP.SYNCS 0x989680 ;  /* 0x009896800000895d */ /* 0x010fea0003900000 */
[----:B------:R-:W4:Y:S02]  /*ba10*/  @!P0 SYNCS.PHASECHK.TRANS64 P0, [R0+URZ], R3 ;  /* 0x00000003000085a7 */ /* 0x000f2400080010ff */
[----:B----4-:R-:W-:Y:S05]  /*ba20*/  @!P0 BRA `(.L_x_149) ;  /* 0xfffffffc00f08947 */ /* 0x010fea000383ffff */
[----:B------:R-:W-:Y:S05]  /*ba30*/  BRA `(.L_x_150) ;  /* 0xffffff7c006c7947 */ /* 0x000fea000383ffff */
.L_x_67:
[----:B------:R-:W-:-:S07]  /*ba40*/  MOV R0, UR4 ;  /* 0x0000000400007c02 */ /* 0x000fce0008000f00 */
.L_x_151:
[----:B-1----:R1:W2:Y:S02]  /*ba50*/  SYNCS.PHASECHK.TRANS64.TRYWAIT P0, [R0+URZ], R3 ;  /* 0x00000003000075a7 */ /* 0x0022a400080011ff */
[----:B--2---:R-:W-:Y:S05]  /*ba60*/  @!P0 NANOSLEEP.SYNCS 0x989680 ;  /* 0x009896800000895d */ /* 0x004fea0003900000 */
[----:B------:R-:W2:Y:S02]  /*ba70*/  @!P0 SYNCS.PHASECHK.TRANS64 P0, [R0+URZ], R3 ;  /* 0x00000003000085a7 */ /* 0x000ea400080010ff */
[----:B--2---:R-:W-:Y:S05]  /*ba80*/  @!P0 BRA `(.L_x_151) ;  /* 0xfffffffc00f08947 */ /* 0x004fea000383ffff */
[----:B------:R-:W-:Y:S05]  /*ba90*/  BRA `(.L_x_152) ;  /* 0xffffff7c00787947 */ /* 0x000fea000383ffff */
.L_x_72:
[----:B--2---:R2:W3:Y:S02]  /*baa0*/  SYNCS.PHASECHK.TRANS64.TRYWAIT P0, [R12+URZ+0x80], R9 ;  /* 0x000080090c0075a7 */ /* 0x0044e400080011ff */
[----:B---3--:R-:W-:Y:S05]  /*bab0*/  @!P0 NANOSLEEP.SYNCS 0x989680 ;  /* 0x009896800000895d */ /* 0x008fea0003900000 */
[----:B------:R-:W3:Y:S02]  /*bac0*/  @!P0 SYNCS.PHASECHK.TRANS64 P0, [R12+URZ+0x80], R9 ;  /* 0x000080090c0085a7 */ /* 0x000ee400080010ff */
[----:B---3--:R-:W-:Y:S05]  /*bad0*/  @!P0 BRA `(.L_x_72) ;  /* 0xfffffffc00f08947 */ /* 0x008fea000383ffff */
[----:B------:R-:W-:Y:S05]  /*bae0*/  BRA `(.L_x_153) ;  /* 0xffffff8000a87947 */ /* 0x000fea000383ffff */
.L_x_75:
[----:B------:R-:W-:Y:S07]  /*baf0*/  MOV R0, UR21 ;  /* 0x0000001500007c02 */ /* 0x000fee0008000f00 */
.L_x_154:
[----:B--2---:R2:W3:Y:S02]  /*bb00*/  SYNCS.PHASECHK.TRANS64.TRYWAIT P2, [R0+URZ+0x78], R11 ;  /* 0x0000780b000075a7 */ /* 0x0044e400080411ff */
[----:B---3--:R-:W-:Y:S05]  /*bb10*/  @!P2 NANOSLEEP.SYNCS 0x989680 ;  /* 0x009896800000a95d */ /* 0x008fea0003900000 */
[----:B------:R-:W3:Y:S02]  /*bb20*/  @!P2 SYNCS.PHASECHK.TRANS64 P2, [R0+URZ+0x78], R11 ;  /* 0x0000780b0000a5a7 */ /* 0x000ee400080410ff */
[----:B---3--:R-:W-:Y:S05]  /*bb30*/  @!P2 BRA `(.L_x_154) ;  /* 0xfffffffc00f0a947 */ /* 0x008fea000383ffff */
[----:B------:R-:W-:Y:S05]  /*bb40*/  BRA `(.L_x_74) ;  /* 0xffffff8800107947 */ /* 0x000fea000383ffff */
.L_x_78:
[----:B--2---:R-:W-:Y:S07]  /*bb50*/  MOV R0, UR21 ;  /* 0x0000001500007c02 */ /* 0x004fee0008000f00 */
.L_x_155:
[----:B--2---:R2:W3:Y:S02]  /*bb60*/  SYNCS.PHASECHK.TRANS64.TRYWAIT P0, [R0+URZ+0x50], R9 ;  /* 0x00005009000075a7 */ /* 0x0044e400080011ff */
[----:B---3--:R-:W-:Y:S05]  /*bb70*/  @!P0 NANOSLEEP.SYNCS 0x989680 ;  /* 0x009896800000895d */ /* 0x008fea0003900000 */
[----:B------:R-:W3:Y:S02]  /*bb80*/  @!P0 SYNCS.PHASECHK.TRANS64 P0, [R0+URZ+0x50], R9 ;  /* 0x00005009000085a7 */ /* 0x000ee400080010ff */
[----:B---3--:R-:W-:Y:S05]  /*bb90*/  @!P0 BRA `(.L_x_155) ;  /* 0xfffffffc00f08947 */ /* 0x008fea000383ffff */
[----:B------:R-:W-:Y:S05]  /*bba0*/  BRA `(.L_x_156) ;  /* 0xffffff88006c7947 */ /* 0x000fea000383ffff */
.L_x_79:
[----:B------:R-:W-:Y:S07]  /*bbb0*/  MOV R0, UR21 ;  /* 0x0000001500007c02 */ /* 0x000fee0008000f00 */
.L_x_157:
[----:B--2---:R2:W3:Y:S02]  /*bbc0*/  SYNCS.PHASECHK.TRANS64.TRYWAIT P0, [R0+URZ+0x58], R9 ;  /* 0x00005809000075a7 */ /* 0x0044e400080011ff */
[----:B---3--:R-:W-:Y:S05]  /*bbd0*/  @!P0 NANOSLEEP.SYNCS 0x989680 ;  /* 0x009896800000895d */ /* 0x008fea0003900000 */
[----:B------:R-:W3:Y:S02]  /*bbe0*/  @!P0 SYNCS.PHASECHK.TRANS64 P0, [R0+URZ+0x58], R9 ;  /* 0x00005809000085a7 */ /* 0x000ee400080010ff */
[----:B---3--:R-:W-:Y:S05]  /*bbf0*/  @!P0 BRA `(.L_x_157) ;  /* 0xfffffffc00f08947 */ /* 0x008fea000383ffff */
[----:B------:R-:W-:Y:S05]  /*bc00*/  BRA `(.L_x_158) ;  /* 0xffffff8800a47947 */ /* 0x000fea000383ffff */
.L_x_80:
[----:B------:R-:W-:Y:S07]  /*bc10*/  MOV R0, UR21 ;  /* 0x0000001500007c02 */ /* 0x000fee0008000f00 */
.L_x_159:
[----:B--2---:R2:W3:Y:S02]  /*bc20*/  SYNCS.PHASECHK.TRANS64.TRYWAIT P0, [R0+URZ+0x60], R9 ;  /* 0x00006009000075a7 */ /* 0x0044e400080011ff */
[----:B---3--:R-:W-:Y:S05]  /*bc30*/  @!P0 NANOSLEEP.SYNCS 0x989680 ;  /* 0x009896800000895d */ /* 0x008fea0003900000 */
[----:B------:R-:W3:Y:S02]  /*bc40*/  @!P0 SYNCS.PHASECHK.TRANS64 P0, [R0+URZ+0x60], R9 ;  /* 0x00006009000085a7 */ /* 0x000ee400080010ff */
[----:B---3--:R-:W-:Y:S05]  /*bc50*/  @!P0 BRA `(.L_x_159) ;  /* 0xfffffffc00f08947 */ /* 0x008fea000383ffff */
[----:B------:R-:W-:Y:S05]  /*bc60*/  BRA `(.L_x_160) ;  /* 0xffffff8800e87947 */ /* 0x000fea000383ffff */
.L_x_81:
[----:B------:R-:W-:Y:S07]  /*bc70*/  MOV R0, UR21 ;  /* 0x0000001500007c02 */ /* 0x000fee0008000f00 */
.L_x_161:
[----:B--2---:R2:W3:Y:S02]  /*bc80*/  SYNCS.PHASECHK.TRANS64.TRYWAIT P0, [R0+URZ+0x68], R9 ;  /* 0x00006809000075a7 */ /* 0x0044e400080011ff */
[----:B---3--:R-:W-:Y:S05]  /*bc90*/  @!P0 NANOSLEEP.SYNCS 0x989680 ;  /* 0x009896800000895d */ /* 0x008fea0003900000 */
[----:B------:R-:W3:Y:S02]  /*bca0*/  @!P0 SYNCS.PHASECHK.TRANS64 P0, [R0+URZ+0x68], R9 ;  /* 0x00006809000085a7 */ /* 0x000ee400080010ff */
[----:B---3--:R-:W-:Y:S05]  /*bcb0*/  @!P0 BRA `(.L_x_161) ;  /* 0xfffffffc00f08947 */ /* 0x008fea000383ffff */
[----:B------:R-:W-:Y:S05]  /*bcc0*/  BRA `(.L_x_162) ;  /* 0xffffff8c00287947 */ /* 0x000fea000383ffff */
.L_x_83:
[----:B------:R-:W-:-:S07]  /*bcd0*/  MOV R0, UR21 ;  /* 0x0000001500007c02 */ /* 0x000fce0008000f00 */
.L_x_163:
[----:B---3--:R3:W4:Y:S02]  /*bce0*/  SYNCS.PHASECHK.TRANS64.TRYWAIT P0, [R0+URZ+0x50], R3 ;  /* 0x00005003000075a7 */ /* 0x00872400080011ff */
[----:B----4-:R-:W-:Y:S05]  /*bcf0*/  @!P0 NANOSLEEP.SYNCS 0x989680 ;  /* 0x009896800000895d */ /* 0x010fea0003900000 */
[----:B------:R-:W4:Y:S02]  /*bd00*/  @!P0 SYNCS.PHASECHK.TRANS64 P0, [R0+URZ+0x50], R3 ;  /* 0x00005003000085a7 */ /* 0x000f2400080010ff */
[----:B----4-:R-:W-:Y:S05]  /*bd10*/  @!P0 BRA `(.L_x_163) ;  /* 0xfffffffc00f08947 */ /* 0x010fea000383ffff */
[----:B------:R-:W-:Y:S05]  /*bd20*/  BRA `(.L_x_164) ;  /* 0xffffff8c009c7947 */ /* 0x000fea000383ffff */
.L_x_84:
[----:B---3--:R-:W-:-:S07]  /*bd30*/  MOV R0, UR21 ;  /* 0x0000001500007c02 */ /* 0x008fce0008000f00 */
.L_x_165:
[----:B---3--:R3:W4:Y:S02]  /*bd40*/  SYNCS.PHASECHK.TRANS64.TRYWAIT P0, [R0+URZ+0x58], R3 ;  /* 0x00005803000075a7 */ /* 0x00872400080011ff */
[----:B----4-:R-:W-:Y:S05]  /*bd50*/  @!P0 NANOSLEEP.SYNCS 0x989680 ;  /* 0x009896800000895d */ /* 0x010fea0003900000 */
[----:B------:R-:W4:Y:S02]  /*bd60*/  @!P0 SYNCS.PHASECHK.TRANS64 P0, [R0+URZ+0x58], R3 ;  /* 0x00005803000085a7 */ /* 0x000f2400080010ff */
[----:B----4-:R-:W-:Y:S05]  /*bd70*/  @!P0 BRA `(.L_x_165) ;  /* 0xfffffffc00f08947 */ /* 0x010fea000383ffff */
[----:B------:R-:W-:Y:S05]  /*bd80*/  BRA `(.L_x_166) ;  /* 0xffffff8c008c7947 */ /* 0x000fea000383ffff */
.L_x_85:
[----:B---3--:R-:W-:-:S07]  /*bd90*/  MOV R0, UR21 ;  /* 0x0000001500007c02 */ /* 0x008fce0008000f00 */
.L_x_167:
[----:B---3--:R3:W4:Y:S02]  /*bda0*/  SYNCS.PHASECHK.TRANS64.TRYWAIT P0, [R0+URZ+0x60], R3 ;  /* 0x00006003000075a7 */ /* 0x00872400080011ff */
[----:B----4-:R-:W-:Y:S05]  /*bdb0*/  @!P0 NANOSLEEP.SYNCS 0x989680 ;  /* 0x009896800000895d */ /* 0x010fea0003900000 */
[----:B------:R-:W4:Y:S02]  /*bdc0*/  @!P0 SYNCS.PHASECHK.TRANS64 P0, [R0+URZ+0x60], R3 ;  /* 0x00006003000085a7 */ /* 0x000f2400080010ff */
[----:B----4-:R-:W-:Y:S05]  /*bdd0*/  @!P0 BRA `(.L_x_167) ;  /* 0xfffffffc00f08947 */ /* 0x010fea000383ffff */
[----:B------:R-:W-:Y:S05]  /*bde0*/  BRA `(.L_x_168) ;  /* 0xffffff8c007c7947 */ /* 0x000fea000383ffff */
.L_x_87:
[----:B-1----:R1:W2:Y:S02]  /*bdf0*/  SYNCS.PHASECHK.TRANS64.TRYWAIT P0, [R3+URZ+0x80], R0 ;  /* 0x00008000030075a7 */ /* 0x0022a400080011ff */
[----:B--2---:R-:W-:Y:S05]  /*be00*/  @!P0 NANOSLEEP.SYNCS 0x989680 ;  /* 0x009896800000895d */ /* 0x004fea0003900000 */
[----:B------:R-:W2:Y:S02]  /*be10*/  @!P0 SYNCS.PHASECHK.TRANS64 P0, [R3+URZ+0x80], R0 ;  /* 0x00008000030085a7 */ /* 0x000ea400080010ff */
[----:B--2---:R-:W-:Y:S05]  /*be20*/  @!P0 BRA `(.L_x_87) ;  /* 0xfffffffc00f08947 */ /* 0x004fea000383ffff */
[----:B------:R-:W-:Y:S05]  /*be30*/  BRA `(.L_x_169) ;  /* 0xffffff9000487947 */ /* 0x000fea000383ffff */
.L_x_98:
[----:B--2---:R2:W1:Y:S02]  /*be40*/  SYNCS.PHASECHK.TRANS64.TRYWAIT P1, [R3+URZ+0x30], R2 ;  /* 0x00003002030075a7 */ /* 0x00446400080211ff */
[----:B-1----:R-:W-:Y:S05]  /*be50*/  @!P1 NANOSLEEP.SYNCS 0x989680 ;  /* 0x009896800000995d */ /* 0x002fea0003900000 */
[----:B------:R-:W1:Y:S02]  /*be60*/  @!P1 SYNCS.PHASECHK.TRANS64 P1, [R3+URZ+0x30], R2 ;  /* 0x00003002030095a7 */ /* 0x000e6400080210ff */
[----:B-1----:R-:W-:Y:S05]  /*be70*/  @!P1 BRA `(.L_x_98) ;  /* 0xfffffffc00f09947 */ /* 0x002fea000383ffff */
[----:B------:R-:W-:Y:S05]  /*be80*/  BRA `(.L_x_97) ;  /* 0xffffff9c00cc7947 */ /* 0x000fea000383ffff */
.L_x_100:
[----:B--2---:R2:W4:Y:S02]  /*be90*/  SYNCS.PHASECHK.TRANS64.TRYWAIT P0, [R177+URZ+0xa0], R4 ;  /* 0x0000a004b10075a7 */ /* 0x00452400080011ff */
[----:B----4-:R-:W-:Y:S05]  /*bea0*/  @!P0 NANOSLEEP.SYNCS 0x989680 ;  /* 0x009896800000895d */ /* 0x010fea0003900000 */
[----:B------:R-:W4:Y:S02]  /*beb0*/  @!P0 SYNCS.PHASECHK.TRANS64 P0, [R177+URZ+0xa0], R4 ;  /* 0x0000a004b10085a7 */ /* 0x000f2400080010ff */
[----:B----4-:R-:W-:Y:S05]  /*bec0*/  @!P0 BRA `(.L_x_100) ;  /* 0xfffffffc00f08947 */ /* 0x010fea000383ffff */
[----:B------:R-:W-:Y:S05]  /*bed0*/  BRA `(.L_x_99) ;  /* 0xffffffa000247947 */ /* 0x000fea000383ffff */
.L_x_109:
[----:B---3--:R3:W4:Y:S02]  /*bee0*/  SYNCS.PHASECHK.TRANS64.TRYWAIT P0, [R190+URZ+0x30], R5 ;  /* 0x00003005be0075a7 */ /* 0x00872400080011ff */
[----:B----4-:R-:W-:Y:S05]  /*bef0*/  @!P0 NANOSLEEP.SYNCS 0x989680 ;  /* 0x009896800000895d */ /* 0x010fea0003900000 */
[----:B------:R-:W4:Y:S02]  /*bf00*/  @!P0 SYNCS.PHASECHK.TRANS64 P0, [R190+URZ+0x30], R5 ;  /* 0x00003005be0085a7 */ /* 0x000f2400080010ff */
[----:B----4-:R-:W-:Y:S05]  /*bf10*/  @!P0 BRA `(.L_x_109) ;  /* 0xfffffffc00f08947 */ /* 0x010fea000383ffff */
[----:B------:R-:W-:Y:S05]  /*bf20*/  BRA `(.L_x_108) ;  /* 0xffffffb400347947 */ /* 0x000fea000383ffff */
.L_x_118:
[----:B---3--:R3:W4:Y:S02]  /*bf30*/  SYNCS.PHASECHK.TRANS64.TRYWAIT P0, [R0+URZ+0x30], R7 ;  /* 0x00003007000075a7 */ /* 0x00872400080011ff */
[----:B----4-:R-:W-:Y:S05]  /*bf40*/  @!P0 NANOSLEEP.SYNCS 0x989680 ;  /* 0x009896800000895d */ /* 0x010fea0003900000 */
[----:B------:R-:W4:Y:S02]  /*bf50*/  @!P0 SYNCS.PHASECHK.TRANS64 P0, [R0+URZ+0x30], R7 ;  /* 0x00003007000085a7 */ /* 0x000f2400080010ff */
[----:B----4-:R-:W-:Y:S05]  /*bf60*/  @!P0 BRA `(.L_x_118) ;  /* 0xfffffffc00f08947 */ /* 0x010fea000383ffff */
[----:B------:R-:W-:Y:S05]  /*bf70*/  BRA `(.L_x_117) ;  /* 0xffffffc8008c7947 */ /* 0x000fea000383ffff */
.L_x_127:
[----:B---3--:R3:W4:Y:S02]  /*bf80*/  SYNCS.PHASECHK.TRANS64.TRYWAIT P0, [R0+URZ+0x30], R5 ;  /* 0x00003005000075a7 */ /* 0x00872400080011ff */
[----:B----4-:R-:W-:Y:S05]  /*bf90*/  @!P0 NANOSLEEP.SYNCS 0x989680 ;  /* 0x009896800000895d */ /* 0x010fea0003900000 */
[----:B------:R-:W4:Y:S02]  /*bfa0*/  @!P0 SYNCS.PHASECHK.TRANS64 P0, [R0+URZ+0x30], R5 ;  /* 0x00003005000085a7 */ /* 0x000f2400080010ff */
[----:B----4-:R-:W-:Y:S05]  /*bfb0*/  @!P0 BRA `(.L_x_127) ;  /* 0xfffffffc00f08947 */ /* 0x010fea000383ffff */
[----:B------:R-:W-:Y:S05]  /*bfc0*/  BRA `(.L_x_126) ;  /* 0xffffffdc00f07947 */ /* 0x000fea000383ffff */
        .weak           $__internal_0_$__cuda_sm10x_tcgen05_guardrail_trap_col_being_dealloced_not_returned_by_alloc
        .type           $__internal_0_$__cuda_sm10x_tcgen05_guardrail_trap_col_being_dealloced_not_returned_by_alloc,@function
        .size           $__internal_0_$__cuda_sm10x_tcgen05_guardrail_trap_col_being_dealloced_not_returned_by_alloc,($__internal_1_$__cuda_sm10x_tcgen05_guardrail_trap_phase_invalid_during_alloc - $__internal_0_$__cuda_sm10x_tcgen05_guardrail_trap_col_being_dealloced_not_returned_by_alloc)
$__internal_0_$__cuda_sm10x_tcgen05_guardrail_trap_col_being_dealloced_not_returned_by_alloc:
[----:B------:R-:W-:Y:S05]  /*bfd0*/  BPT.TRAP 0x1 ;  /* 0x000000040000795c */ /* 0x000fea0000300000 */
[----:B------:R-:W-:-:S04]  /*bfe0*/  HFMA2 R3, -RZ, RZ, 0, 0 ;  /* 0x00000000ff037431 */ /* 0x000fc800000001ff */
[----:B------:R-:W-:Y:S05]  /*bff0*/  RET.REL.NODEC R2 `(_ZN7cutlass13device_kernelINS_4gemm6kernel13GemmUniversalIN4cute5tupleIJiiiiEEENS1_10collective13CollectiveMmaINS1_35MainloopSm100TmaUmmaWarpSpecializedILi3ELi2ELi2ENS5_IJNS4_1CILi1EEENSA_ILi2EEESB_EEEEENS5_IJNSA_ILi128EEENSA_ILi256EEENSA_ILi64EEEEEENS_12float_e5m2_tENS5_IJlSB_lEEESJ_SK_NS4_8TiledMMAINS4_8MMA_AtomIJNS4_10MMA_TraitsINS4_19SM100_MMA_F8F6F4_SSEJSJ_SJ_fSF_SG_NS4_17integral_constantINS4_4UMMA5MajorELSR_0EEESS_NSP_INSQ_7ScaleInELST_0EEESU_EEEEEENS4_6LayoutINS5_IJSB_SB_SB_EEENS5_IJNSA_ILi0EEESZ_SZ_EEEEENS5_IJNS4_10UnderscoreES12_S12_EEEEENS4_23SM90_TMA_LOAD_MULTICASTENS4_14ComposedLayoutINS4_7SwizzleILi2ELi4ELi3EEENS4_18smem_ptr_flag_bitsILi8EEENSX_INS5_IJNSA_ILi8EEESH_EEENS5_IJSH_SB_EEEEEEEvNS4_8identityENS4_13SM90_TMA_LOADES1F_vS1G_EENS_8epilogue10collective18CollectiveEpilogueINS1J_23Sm100TmaWarpSpecializedILi4ELi2ELi64ELb0ELb0EEEJSI_NS5_IJNSX_ISF_SB_EENSX_ISH_SB_EEEEESJ_SK_SJ_SK_NS1J_6fusion15FusionCallbacksIS1N_NS1R_17LinearCombinationISJ_fSJ_fLNS_15FloatRoundStyleE2EEESI_S1Q_JEEENS4_5SM1004TMEM4LOAD26SM100_TMEM_LOAD_32dp32b64xES1H_S1F_NS4_39AutoVectorizingCopyWithAssumedAlignmentILi128EEENS4_14SM90_TMA_STOREES1F_S22_S22_EEEvvEEEEvNT_6ParamsE) ;  /* 0xffffff4002007950 */ /* 0x000fea0003c3ffff */
        .weak           $__internal_1_$__cuda_sm10x_tcgen05_guardrail_trap_phase_invalid_during_alloc
        .type           $__internal_1_$__cuda_sm10x_tcgen05_guardrail_trap_phase_invalid_during_alloc,@function
        .size           $__internal_1_$__cuda_sm10x_tcgen05_guardrail_trap_phase_invalid_during_alloc,($__internal_2_$__cuda_sm10x_tcgen05_guardrail_trap_unallocated_columns_being_dealloced - $__internal_1_$__cuda_sm10x_tcgen05_guardrail_trap_phase_invalid_during_alloc)
$__internal_1_$__cuda_sm10x_tcgen05_guardrail_trap_phase_invalid_during_alloc:
[----:B------:R-:W-:Y:S05]  /*c000*/  BPT.TRAP 0x1 ;  /* 0x000000040000795c */ /* 0x000fea0000300000 */
[----:B------:R-:W-:-:S04]  /*c010*/  MOV R5, 0x0 ;  /* 0x0000000000057802 */ /* 0x000fc80000000f00 */
[----:B------:R-:W-:Y:S05]  /*c020*/  RET.REL.NODEC R4 `(_ZN7cutlass13device_kernelINS_4gemm6kernel13GemmUniversalIN4cute5tupleIJiiiiEEENS1_10collective13CollectiveMmaINS1_35MainloopSm100TmaUmmaWarpSpecializedILi3ELi2ELi2ENS5_IJNS4_1CILi1EEENSA_ILi2EEESB_EEEEENS5_IJNSA_ILi128EEENSA_ILi256EEENSA_ILi64EEEEEENS_12float_e5m2_tENS5_IJlSB_lEEESJ_SK_NS4_8TiledMMAINS4_8MMA_AtomIJNS4_10MMA_TraitsINS4_19SM100_MMA_F8F6F4_SSEJSJ_SJ_fSF_SG_NS4_17integral_constantINS4_4UMMA5MajorELSR_0EEESS_NSP_INSQ_7ScaleInELST_0EEESU_EEEEEENS4_6LayoutINS5_IJSB_SB_SB_EEENS5_IJNSA_ILi0EEESZ_SZ_EEEEENS5_IJNS4_10UnderscoreES12_S12_EEEEENS4_23SM90_TMA_LOAD_MULTICASTENS4_14ComposedLayoutINS4_7SwizzleILi2ELi4ELi3EEENS4_18smem_ptr_flag_bitsILi8EEENSX_INS5_IJNSA_ILi8EEESH_EEENS5_IJSH_SB_EEEEEEEvNS4_8identityENS4_13SM90_TMA_LOADES1F_vS1G_EENS_8epilogue10collective18CollectiveEpilogueINS1J_23Sm100TmaWarpSpecializedILi4ELi2ELi64ELb0ELb0EEEJSI_NS5_IJNSX_ISF_SB_EENSX_ISH_SB_EEEEESJ_SK_SJ_SK_NS1J_6fusion15FusionCallbacksIS1N_NS1R_17LinearCombinationISJ_fSJ_fLNS_15FloatRoundStyleE2EEESI_S1Q_JEEENS4_5SM1004TMEM4LOAD26SM100_TMEM_LOAD_32dp32b64xES1H_S1F_NS4_39AutoVectorizingCopyWithAssumedAlignmentILi128EEENS4_14SM90_TMA_STOREES1F_S22_S22_EEEvvEEEEvNT_6ParamsE) ;  /* 0xffffff3c04f47950 */ /* 0x000fea0003c3ffff */
        .weak           $__internal_2_$__cuda_sm10x_tcgen05_guardrail_trap_unallocated_columns_being_dealloced
        .type           $__internal_2_$__cuda_sm10x_tcgen05_guardrail_trap_unallocated_columns_being_dealloced,@function
        .size           $__internal_2_$__cuda_sm10x_tcgen05_guardrail_trap_unallocated_columns_being_dealloced,(.L_x_171 - $__internal_2_$__cuda_sm10x_tcgen05_guardrail_trap_unallocated_columns_being_dealloced)
$__internal_2_$__cuda_sm10x_tcgen05_guardrail_trap_unallocated_columns_being_dealloced:
[----:B------:R-:W-:Y:S05]  /*c030*/  BPT.TRAP 0x1 ;  /* 0x000000040000795c */ /* 0x000fea0000300000 */
[----:B------:R-:W-:-:S04]  /*c040*/  HFMA2 R3, -RZ, RZ, 0, 0 ;  /* 0x00000000ff037431 */ /* 0x000fc800000001ff */
[----:B------:R-:W-:Y:S05]  /*c050*/  RET.REL.NODEC R2 `(_ZN7cutlass13device_kernelINS_4gemm6kernel13GemmUniversalIN4cute5tupleIJiiiiEEENS1_10collective13CollectiveMmaINS1_35MainloopSm100TmaUmmaWarpSpecializedILi3ELi2ELi2ENS5_IJNS4_1CILi1EEENSA_ILi2EEESB_EEEEENS5_IJNSA_ILi128EEENSA_ILi256EEENSA_ILi64EEEEEENS_12float_e5m2_tENS5_IJlSB_lEEESJ_SK_NS4_8TiledMMAINS4_8MMA_AtomIJNS4_10MMA_TraitsINS4_19SM100_MMA_F8F6F4_SSEJSJ_SJ_fSF_SG_NS4_17integral_constantINS4_4UMMA5MajorELSR_0EEESS_NSP_INSQ_7ScaleInELST_0EEESU_EEEEEENS4_6LayoutINS5_IJSB_SB_SB_EEENS5_IJNSA_ILi0EEESZ_SZ_EEEEENS5_IJNS4_10UnderscoreES12_S12_EEEEENS4_23SM90_TMA_LOAD_MULTICASTENS4_14ComposedLayoutINS4_7SwizzleILi2ELi4ELi3EEENS4_18smem_ptr_flag_bitsILi8EEENSX_INS5_IJNSA_ILi8EEESH_EEENS5_IJSH_SB_EEEEEEEvNS4_8identityENS4_13SM90_TMA_LOADES1F_vS1G_EENS_8epilogue10collective18CollectiveEpilogueINS1J_23Sm100TmaWarpSpecializedILi4ELi2ELi64ELb0ELb0EEEJSI_NS5_IJNSX_ISF_SB_EENSX_ISH_SB_EEEEESJ_SK_SJ_SK_NS1J_6fusion15FusionCallbacksIS1N_NS1R_17LinearCombinationISJ_fSJ_fLNS_15FloatRoundStyleE2EEESI_S1Q_JEEENS4_5SM1004TMEM4LOAD26SM100_TMEM_LOAD_32dp32b64xES1H_S1F_NS4_39AutoVectorizingCopyWithAssumedAlignmentILi128EEENS4_14SM90_TMA_STOREES1F_S22_S22_EEEvvEEEEvNT_6ParamsE) ;  /* 0xffffff3c02e87950 */ /* 0x000fea0003c3ffff */
.L_x_170:
[----:B------:R-:W-:-:S00]  /*c060*/  BRA `(.L_x_170) ;  /* 0xfffffffc00fc7947 */ /* 0x000fc0000383ffff */
[----:B------:R-:W-:-:S00]  /*c070*/  NOP ;  /* 0x0000000000007918 */ /* 0x000fc00000000000 */
        /* <DEDUP_REMOVED lines=8> */
.L_x_171:


//--------------------- .nv.global.init           --------------------------
	.section	.nv.global.init,"aw",@progbits
.nv.global.init:
	.type		$str$27,@object
	.size		$str$27,($str$28 - $str$27)
$str$27:
        /*0000*/ 	.byte	0x28, 0x61, 0x64, 0x64, 0x72, 0x65, 0x73, 0x73, 0x20, 0x26, 0x20, 0x6d, 0x61, 0x73, 0x6b, 0x29
        /*0010*/ 	.byte	0x20, 0x3d, 0x3d, 0x20, 0x30, 0x00
	.type		$str$28,@object
	.size		$str$28,($str$26 - $str$28)
$str$28:
        /*0016*/ 	.byte	0x2f, 0x74, 0x6d, 0x70, 0x2f, 0x63, 0x75, 0x74, 0x6c, 0x61, 0x73, 0x73, 0x5f, 0x73, 0x77, 0x65
        /*0026*/ 	.byte	0x65, 0x70, 0x5f, 0x73, 0x72, 0x63, 0x2f, 0x69, 0x6e, 0x63, 0x6c, 0x75, 0x64, 0x65, 0x2f, 0x63
        /*0036*/ 	.byte	0x75, 0x74, 0x65, 0x2f, 0x70, 0x6f, 0x69, 0x6e, 0x74, 0x65, 0x72, 0x5f, 0x66, 0x6c, 0x61, 0x67
        /*0046*/ 	.byte	0x67, 0x65, 0x64, 0x2e, 0x68, 0x70, 0x70, 0x00
	.type		$str$26,@object
	.size		$str$26,($str$25 - $str$26)
$str$26:
        /*004e*/ 	.byte	0x2f, 0x74, 0x6d, 0x70, 0x2f, 0x63, 0x75, 0x74, 0x6c, 0x61, 0x73, 0x73, 0x5f, 0x73, 0x77, 0x65
        /*005e*/ 	.byte	0x65, 0x70, 0x5f, 0x73, 0x72, 0x63, 0x2f, 0x69, 0x6e, 0x63, 0x6c, 0x75, 0x64, 0x65, 0x2f, 0x63
        /*006e*/ 	.byte	0x75, 0x74, 0x65, 0x2f, 0x61, 0x74, 0x6f, 0x6d, 0x2f, 0x63, 0x6f, 0x70, 0x79, 0x5f, 0x74, 0x72
        /*007e*/ 	.byte	0x61, 0x69, 0x74, 0x73, 0x5f, 0x73, 0x6d, 0x31, 0x30, 0x30, 0x2e, 0x68, 0x70, 0x70, 0x00
	.type		$str$25,@object
	.size		$str$25,(__unnamed_1 - $str$25)
$str$25:
        /*008d*/ 	.byte	0x28, 0x28, 0x75, 0x69, 0x6e, 0x74, 0x33, 0x32, 0x5f, 0x74, 0x28, 0x74, 0x68, 0x72, 0x65, 0x61
        /*009d*/ 	.byte	0x64, 0x49, 0x64, 0x78, 0x2e, 0x78, 0x29, 0x20, 0x2f, 0x20, 0x33, 0x32, 0x29, 0x20, 0x25, 0x20
        /*00ad*/ 	.byte	0x34, 0x29, 0x20, 0x3d, 0x3d, 0x20, 0x28, 0x28, 0x28, 0x74, 0x6d, 0x65, 0x6d, 0x5f, 0x61, 0x64
        /*00bd*/ 	.byte	0x64, 0x72, 0x20, 0x3e, 0x3e, 0x20, 0x31, 0x36, 0x29, 0x20, 0x2f, 0x20, 0x33, 0x32, 0x29, 0x20
        /*00cd*/ 	.byte	0x25, 0x20, 0x34, 0x29, 0x00
	.type		__unnamed_1,@object
	.size		__unnamed_1,(__unnamed_2 - __unnamed_1)
__unnamed_1:
        /*00d2*/ 	.byte	0x61, 0x75, 0x74, 0x6f, 0x20, 0x63, 0x75, 0x74, 0x65, 0x3a, 0x3a, 0x61, 0x73, 0x5f, 0x70, 0x6f
        /* <DEDUP_REMOVED lines=24> */
        /*0262*/ 	.byte	0x43, 0x3c, 0x38, 0x31, 0x39, 0x32, 0x3e, 0x3e, 0x3e, 0x3e, 0x5d, 0x00
	.type		__unnamed_2,@object
	.size		__unnamed_2,(__unnamed_3 - __unnamed_2)
__unnamed_2:
        /* <DEDUP_REMOVED lines=26> */
	.type		__unnamed_3,@object
	.size		__unnamed_3,(.L_3 - __unnamed_3)
__unnamed_3:
        /* <DEDUP_REMOVED lines=42> */
        /*06aa*/ 	.byte	0x3e, 0x3e, 0x3e, 0x3e, 0x5d, 0x00
.L_3:


//--------------------- .nv.shared._ZN7cutlass13device_kernelINS_4gemm6kernel13GemmUniversalIN4cute5tupleIJiiiiEEENS1_10collective13CollectiveMmaINS1_35MainloopSm100TmaUmmaWarpSpecializedILi3ELi2ELi2ENS5_IJNS4_1CILi1EEENSA_ILi2EEESB_EEEEENS5_IJNSA_ILi128EEENSA_ILi256EEENSA_ILi64EEEEEENS_12float_e5m2_tENS5_IJlSB_lEEESJ_SK_NS4_8TiledMMAINS4_8MMA_AtomIJNS4_10MMA_TraitsINS4_19SM100_MMA_F8F6F4_SSEJSJ_SJ_fSF_SG_NS4_17integral_constantINS4_4UMMA5MajorELSR_0EEESS_NSP_INSQ_7ScaleInELST_0EEESU_EEEEEENS4_6LayoutINS5_IJSB_SB_SB_EEENS5_IJNSA_ILi0EEESZ_SZ_EEEEENS5_IJNS4_10UnderscoreES12_S12_EEEEENS4_23SM90_TMA_LOAD_MULTICASTENS4_14ComposedLayoutINS4_7SwizzleILi2ELi4ELi3EEENS4_18smem_ptr_flag_bitsILi8EEENSX_INS5_IJNSA_ILi8EEESH_EEENS5_IJSH_SB_EEEEEEEvNS4_8identityENS4_13SM90_TMA_LOADES1F_vS1G_EENS_8epilogue10collective18CollectiveEpilogueINS1J_23Sm100TmaWarpSpecializedILi4ELi2ELi64ELb0ELb0EEEJSI_NS5_IJNSX_ISF_SB_EENSX_ISH_SB_EEEEESJ_SK_SJ_SK_NS1J_6fusion15FusionCallbacksIS1N_NS1R_17LinearCombinationISJ_fSJ_fLNS_15FloatRoundStyleE2EEESI_S1Q_JEEENS4_5SM1004TMEM4LOAD26SM100_TMEM_LOAD_32dp32b64xES1H_S1F_NS4_39AutoVectorizingCopyWithAssumedAlignmentILi128EEENS4_14SM90_TMA_STOREES1F_S22_S22_EEEvvEEEEvNT_6ParamsE --------------------------
	.section	.nv.shared._ZN7cutlass13device_kernelINS_4gemm6kernel13GemmUniversalIN4cute5tupleIJiiiiEEENS1_10collective13CollectiveMmaINS1_35MainloopSm100TmaUmmaWarpSpecializedILi3ELi2ELi2ENS5_IJNS4_1CILi1EEENSA_ILi2EEESB_EEEEENS5_IJNSA_ILi128EEENSA_ILi256EEENSA_ILi64EEEEEENS_12float_e5m2_tENS5_IJlSB_lEEESJ_SK_NS4_8TiledMMAINS4_8MMA_AtomIJNS4_10MMA_TraitsINS4_19SM100_MMA_F8F6F4_SSEJSJ_SJ_fSF_SG_NS4_17integral_constantINS4_4UMMA5MajorELSR_0EEESS_NSP_INSQ_7ScaleInELST_0EEESU_EEEEEENS4_6LayoutINS5_IJSB_SB_SB_EEENS5_IJNSA_ILi0EEESZ_SZ_EEEEENS5_IJNS4_10UnderscoreES12_S12_EEEEENS4_23SM90_TMA_LOAD_MULTICASTENS4_14ComposedLayoutINS4_7SwizzleILi2ELi4ELi3EEENS4_18smem_ptr_flag_bitsILi8EEENSX_INS5_IJNSA_ILi8EEESH_EEENS5_IJSH_SB_EEEEEEEvNS4_8identityENS4_13SM90_TMA_LOADES1F_vS1G_EENS_8epilogue10collective18CollectiveEpilogueINS1J_23Sm100TmaWarpSpecializedILi4ELi2ELi64ELb0ELb0EEEJSI_NS5_IJNSX_ISF_SB_EENSX_ISH_SB_EEEEESJ_SK_SJ_SK_NS1J_6fusion15FusionCallbacksIS1N_NS1R_17LinearCombinationISJ_fSJ_fLNS_15FloatRoundStyleE2EEESI_S1Q_JEEENS4_5SM1004TMEM4LOAD26SM100_TMEM_LOAD_32dp32b64xES1H_S1F_NS4_39AutoVectorizingCopyWithAssumedAlignmentILi128EEENS4_14SM90_TMA_STOREES1F_S22_S22_EEEvvEEEEvNT_6ParamsE,"aw",@nobits
	.sectionflags	@""
	.align	16
	.zero		1024


//--------------------- .nv.shared.reserved.0     --------------------------
	.section	.nv.shared.reserved.0,"aw",@nobits
	.weak		__nv_reservedSMEM_offset_0_alias
	.size		__nv_reservedSMEM_offset_0_alias, 0, 64
	.other		__nv_reservedSMEM_offset_0_alias,@"STO_CUDA_RESERVED_SHARED STV_DEFAULT"
__nv_reservedSMEM_offset_0_alias:
	.zero		0
.nv.shared.reserved.0:
	.zero		64
	.weak		__nv_reservedSMEM_tcgen05_partition
	.type		__nv_reservedSMEM_tcgen05_partition,@object
	.size		__nv_reservedSMEM_tcgen05_partition,(.L_0 - __nv_reservedSMEM_tcgen05_partition)
__nv_reservedSMEM_tcgen05_partition:
	.zero		32
.L_0:


//--------------------- .nv.global                --------------------------
	.section	.nv.global,"aw",@nobits
.nv.global:
	.type		_ZN39_INTERNAL_f6806004_4_k_cu_35edccba_82214cute1_E,@object
	.size		_ZN39_INTERNAL_f6806004_4_k_cu_35edccba_82214cute1_E,(_ZN39_INTERNAL_f6806004_4_k_cu_35edccba_82214cuda3std3__45__cpo6cbeginE - _ZN39_INTERNAL_f6806004_4_k_cu_35edccba_82214cute1_E)
_ZN39_INTERNAL_f6806004_4_k_cu_35edccba_82214cute1_E:
	.zero		1
	.type		_ZN39_INTERNAL_f6806004_4_k_cu_35edccba_82214cuda3std3__45__cpo6cbeginE,@object
	.size		_ZN39_INTERNAL_f6806004_4_k_cu_35edccba_82214cuda3std3__45__cpo6cbeginE,(_ZN39_INTERNAL_f6806004_4_k_cu_35edccba_82214cuda3std3__48in_placeE - _ZN39_INTERNAL_f6806004_4_k_cu_35edccba_82214cuda3std3__45__cpo6cbeginE)
_ZN39_INTERNAL_f6806004_4_k_cu_35edccba_82214cuda3std3__45__cpo6cbeginE:
	.zero		1
	.type		_ZN39_INTERNAL_f6806004_4_k_cu_35edccba_82214cuda3std3__48in_placeE,@object
	.size		_ZN39_INTERNAL_f6806004_4_k_cu_35edccba_82214cuda3std3__48in_placeE,(_ZN39_INTERNAL_f6806004_4_k_cu_35edccba_82214cuda3std6ranges3__45__cpo9iter_moveE - _ZN39_INTERNAL_f6806004_4_k_cu_35edccba_82214cuda3std3__48in_placeE)
_ZN39_INTERNAL_f6806004_4_k_cu_35edccba_82214cuda3std3__48in_placeE:
	.zero		1
	.type		_ZN39_INTERNAL_f6806004_4_k_cu_35edccba_82214cuda3std6ranges3__45__cpo9iter_moveE,@object
	.size		_ZN39_INTERNAL_f6806004_4_k_cu_35edccba_82214cuda3std6ranges3__45__cpo9iter_moveE,(_ZN39_INTERNAL_f6806004_4_k_cu_35edccba_82214cuda3std3__45__cpo5beginE - _ZN39_INTERNAL_f6806004_4_k_cu_35edccba_82214cuda3std6ranges3__45__cpo9iter_moveE)
_ZN39_INTERNAL_f6806004_4_k_cu_35edccba_82214cuda3std6ranges3__45__cpo9iter_moveE:
	.zero		1
	.type		_ZN39_INTERNAL_f6806004_4_k_cu_35edccba_82214cuda3std3__45__cpo5beginE,@object
	.size		_ZN39_INTERNAL_f6806004_4_k_cu_35edccba_82214cuda3std3__45__cpo5beginE,(_ZN39_INTERNAL_f6806004_4_k_cu_35edccba_82214cuda3std3__441_GLOBAL__N__f6806004_4_k_cu_35edccba_82216ignoreE - _ZN39_INTERNAL_f6806004_4_k_cu_35edccba_82214cuda3std3__45__cpo5beginE)
_ZN39_INTERNAL_f6806004_4_k_cu_35edccba_82214cuda3std3__45__cpo5beginE:
	.zero		1
	.type		_ZN39_INTERNAL_f6806004_4_k_cu_35edccba_82214cuda3std3__441_GLOBAL__N__f6806004_4_k_cu_35edccba_82216ignoreE,@object
	.size		_ZN39_INTERNAL_f6806004_4_k_cu_35edccba_82214cuda3std3__441_GLOBAL__N__f6806004_4_k_cu_35edccba_82216ignoreE,(_ZN39_INTERNAL_f6806004_4_k_cu_35edccba_82214cute7productE - _ZN39_INTERNAL_f6806004_4_k_cu_35edccba_82214cuda3std3__441_GLOBAL__N__f6806004_4_k_cu_35edccba_82216ignoreE)
_ZN39_INTERNAL_f6806004_4_k_cu_35edccba_82214cuda3std3__441_GLOBAL__N__f6806004_4_k_cu_35edccba_82216ignoreE:
	.zero		1
	.type		_ZN39_INTERNAL_f6806004_4_k_cu_35edccba_82214cute7productE,@object
	.size		_ZN39_INTERNAL_f6806004_4_k_cu_35edccba_82214cute7productE,(_ZN39_INTERNAL_f6806004_4_k_cu_35edccba_82214cuda3std3__45__cpo3endE - _ZN39_INTERNAL_f6806004_4_k_cu_35edccba_82214cute7productE)
_ZN39_INTERNAL_f6806004_4_k_cu_35edccba_82214cute7productE:
	.zero		1
	.type		_ZN39_INTERNAL_f6806004_4_k_cu_35edccba_82214cuda3std3__45__cpo3endE,@object
	.size		_ZN39_INTERNAL_f6806004_4_k_cu_35edccba_82214cuda3std3__45__cpo3endE,(_ZN39_INTERNAL_f6806004_4_k_cu_35edccba_82214cuda3std3__419piecewise_constructE - _ZN39_INTERNAL_f6806004_4_k_cu_35edccba_82214cuda3std3__45__cpo3endE)
_ZN39_INTERNAL_f6806004_4_k_cu_35edccba_82214cuda3std3__45__cpo3endE:
	.zero		1
	.type		_ZN39_INTERNAL_f6806004_4_k_cu_35edccba_82214cuda3std3__419piecewise_constructE,@object
	.size		_ZN39_INTERNAL_f6806004_4_k_cu_35edccba_82214cuda3std3__419piecewise_constructE,(_ZN39_INTERNAL_f6806004_4_k_cu_35edccba_82214cuda3std3__45__cpo4cendE - _ZN39_INTERNAL_f6806004_4_k_cu_35edccba_82214cuda3std3__419piecewise_constructE)
_ZN39_INTERNAL_f6806004_4_k_cu_35edccba_82214cuda3std3__419piecewise_constructE:
	.zero		1
	.type		_ZN39_INTERNAL_f6806004_4_k_cu_35edccba_82214cuda3std3__45__cpo4cendE,@object
	.size		_ZN39_INTERNAL_f6806004_4_k_cu_35edccba_82214cuda3std3__45__cpo4cendE,(_ZN39_INTERNAL_f6806004_4_k_cu_35edccba_82214cuda3std6ranges3__45__cpo4swapE - _ZN39_INTERNAL_f6806004_4_k_cu_35edccba_82214cuda3std3__45__cpo4cendE)
_ZN39_INTERNAL_f6806004_4_k_cu_35edccba_82214cuda3std3__45__cpo4cendE:
	.zero		1
	.type		_ZN39_INTERNAL_f6806004_4_k_cu_35edccba_82214cuda3std6ranges3__45__cpo4swapE,@object
	.size		_ZN39_INTERNAL_f6806004_4_k_cu_35edccba_82214cuda3std6ranges3__45__cpo4swapE,(.L_11 - _ZN39_INTERNAL_f6806004_4_k_cu_35edccba_82214cuda3std6ranges3__45__cpo4swapE)
_ZN39_INTERNAL_f6806004_4_k_cu_35edccba_82214cuda3std6ranges3__45__cpo4swapE:
	.zero		1
.L_11:


//--------------------- .nv.constant0._ZN7cutlass13device_kernelINS_4gemm6kernel13GemmUniversalIN4cute5tupleIJiiiiEEENS1_10collective13CollectiveMmaINS1_35MainloopSm100TmaUmmaWarpSpecializedILi3ELi2ELi2ENS5_IJNS4_1CILi1EEENSA_ILi2EEESB_EEEEENS5_IJNSA_ILi128EEENSA_ILi256EEENSA_ILi64EEEEEENS_12float_e5m2_tENS5_IJlSB_lEEESJ_SK_NS4_8TiledMMAINS4_8MMA_AtomIJNS4_10MMA_TraitsINS4_19SM100_MMA_F8F6F4_SSEJSJ_SJ_fSF_SG_NS4_17integral_constantINS4_4UMMA5MajorELSR_0EEESS_NSP_INSQ_7ScaleInELST_0EEESU_EEEEEENS4_6LayoutINS5_IJSB_SB_SB_EEENS5_IJNSA_ILi0EEESZ_SZ_EEEEENS5_IJNS4_10UnderscoreES12_S12_EEEEENS4_23SM90_TMA_LOAD_MULTICASTENS4_14ComposedLayoutINS4_7SwizzleILi2ELi4ELi3EEENS4_18smem_ptr_flag_bitsILi8EEENSX_INS5_IJNSA_ILi8EEESH_EEENS5_IJSH_SB_EEEEEEEvNS4_8identityENS4_13SM90_TMA_LOADES1F_vS1G_EENS_8epilogue10collective18CollectiveEpilogueINS1J_23Sm100TmaWarpSpecializedILi4ELi2ELi64ELb0ELb0EEEJSI_NS5_IJNSX_ISF_SB_EENSX_ISH_SB_EEEEESJ_SK_SJ_SK_NS1J_6fusion15FusionCallbacksIS1N_NS1R_17LinearCombinationISJ_fSJ_fLNS_15FloatRoundStyleE2EEESI_S1Q_JEEENS4_5SM1004TMEM4LOAD26SM100_TMEM_LOAD_32dp32b64xES1H_S1F_NS4_39AutoVectorizingCopyWithAssumedAlignmentILi128EEENS4_14SM90_TMA_STOREES1F_S22_S22_EEEvvEEEEvNT_6ParamsE --------------------------
	.section	.nv.constant0._ZN7cutlass13device_kernelINS_4gemm6kernel13GemmUniversalIN4cute5tupleIJiiiiEEENS1_10collective13CollectiveMmaINS1_35MainloopSm100TmaUmmaWarpSpecializedILi3ELi2ELi2ENS5_IJNS4_1CILi1EEENSA_ILi2EEESB_EEEEENS5_IJNSA_ILi128EEENSA_ILi256EEENSA_ILi64EEEEEENS_12float_e5m2_tENS5_IJlSB_lEEESJ_SK_NS4_8TiledMMAINS4_8MMA_AtomIJNS4_10MMA_TraitsINS4_19SM100_MMA_F8F6F4_SSEJSJ_SJ_fSF_SG_NS4_17integral_constantINS4_4UMMA5MajorELSR_0EEESS_NSP_INSQ_7ScaleInELST_0EEESU_EEEEEENS4_6LayoutINS5_IJSB_SB_SB_EEENS5_IJNSA_ILi0EEESZ_SZ_EEEEENS5_IJNS4_10UnderscoreES12_S12_EEEEENS4_23SM90_TMA_LOAD_MULTICASTENS4_14ComposedLayoutINS4_7SwizzleILi2ELi4ELi3EEENS4_18smem_ptr_flag_bitsILi8EEENSX_INS5_IJNSA_ILi8EEESH_EEENS5_IJSH_SB_EEEEEEEvNS4_8identityENS4_13SM90_TMA_LOADES1F_vS1G_EENS_8epilogue10collective18CollectiveEpilogueINS1J_23Sm100TmaWarpSpecializedILi4ELi2ELi64ELb0ELb0EEEJSI_NS5_IJNSX_ISF_SB_EENSX_ISH_SB_EEEEESJ_SK_SJ_SK_NS1J_6fusion15FusionCallbacksIS1N_NS1R_17LinearCombinationISJ_fSJ_fLNS_15FloatRoundStyleE2EEESI_S1Q_JEEENS4_5SM1004TMEM4LOAD26SM100_TMEM_LOAD_32dp32b64xES1H_S1F_NS4_39AutoVectorizingCopyWithAssumedAlignmentILi128EEENS4_14SM90_TMA_STOREES1F_S22_S22_EEEvvEEEEvNT_6ParamsE,"a",@progbits
	.sectionflags	@""
	.align	4
.nv.constant0._ZN7cutlass13device_kernelINS_4gemm6kernel13GemmUniversalIN4cute5tupleIJiiiiEEENS1_10collective13CollectiveMmaINS1_35MainloopSm100TmaUmmaWarpSpecializedILi3ELi2ELi2ENS5_IJNS4_1CILi1EEENSA_ILi2EEESB_EEEEENS5_IJNSA_ILi128EEENSA_ILi256EEENSA_ILi64EEEEEENS_12float_e5m2_tENS5_IJlSB_lEEESJ_SK_NS4_8TiledMMAINS4_8MMA_AtomIJNS4_10MMA_TraitsINS4_19SM100_MMA_F8F6F4_SSEJSJ_SJ_fSF_SG_NS4_17integral_constantINS4_4UMMA5MajorELSR_0EEESS_NSP_INSQ_7ScaleInELST_0EEESU_EEEEEENS4_6LayoutINS5_IJSB_SB_SB_EEENS5_IJNSA_ILi0EEESZ_SZ_EEEEENS5_IJNS4_10UnderscoreES12_S12_EEEEENS4_23SM90_TMA_LOAD_MULTICASTENS4_14ComposedLayoutINS4_7SwizzleILi2ELi4ELi3EEENS4_18smem_ptr_flag_bitsILi8EEENSX_INS5_IJNSA_ILi8EEESH_EEENS5_IJSH_SB_EEEEEEEvNS4_8identityENS4_13SM90_TMA_LOADES1F_vS1G_EENS_8epilogue10collective18CollectiveEpilogueINS1J_23Sm100TmaWarpSpecializedILi4ELi2ELi64ELb0ELb0EEEJSI_NS5_IJNSX_ISF_SB_EENSX_ISH_SB_EEEEESJ_SK_SJ_SK_NS1J_6fusion15FusionCallbacksIS1N_NS1R_17LinearCombinationISJ_fSJ_fLNS_15FloatRoundStyleE2EEESI_S1Q_JEEENS4_5SM1004TMEM4LOAD26SM100_TMEM_LOAD_32dp32b64xES1H_S1F_NS4_39AutoVectorizingCopyWithAssumedAlignmentILi128EEENS4_14SM90_TMA_STOREES1F_S22_S22_EEEvvEEEEvNT_6ParamsE:
	.zero		2944


//--------------------- SYMBOLS --------------------------

	.type		.nv.reservedSmem.offset0,@object
	.size		.nv.reservedSmem.offset0,0x4
	.type		.nv.reservedSmem.cap,@object
	.size		.nv.reservedSmem.cap,0x4
	.type		__assertfail,@function
